// auto-generated by cutlass_sweep.gemm — config: {"arch": "sm_90", "cluster_m": 2, "cluster_n": 2, "dtype": "int8", "stages": 0, "tile_k": 128, "tile_m": 64, "tile_n": 64}
#include "cutlass/cutlass.h"
#include "cutlass/gemm/collective/collective_builder.hpp"
#include "cutlass/gemm/device/gemm_universal_adapter.h"
#include "cutlass/gemm/kernel/gemm_universal.hpp"
#include "cutlass/epilogue/collective/collective_builder.hpp"

using ElemA = int8_t;
using ElemB = int8_t;
using ElemCD = int8_t;
using Acc  = int32_t;
using TileShape    = cute::Shape<cute::_64, cute::_64, cute::_128>;
using ClusterShape = cute::Shape<cute::_2, cute::_2, cute::_1>;

using CollectiveEpilogue = typename cutlass::epilogue::collective::CollectiveBuilder<
    cutlass::arch::Sm90, cutlass::arch::OpClassTensorOp,
    TileShape, ClusterShape,
    cutlass::epilogue::collective::EpilogueTileAuto,
    Acc, Acc,
    ElemCD, cutlass::layout::RowMajor, 128 / cutlass::sizeof_bits<ElemCD>::value,
    ElemCD, cutlass::layout::RowMajor, 128 / cutlass::sizeof_bits<ElemCD>::value,
    cutlass::epilogue::collective::EpilogueScheduleAuto
  >::CollectiveOp;

using CollectiveMainloop = typename cutlass::gemm::collective::CollectiveBuilder<
    cutlass::arch::Sm90, cutlass::arch::OpClassTensorOp,
    ElemA, cutlass::layout::RowMajor, 128 / cutlass::sizeof_bits<ElemA>::value,
    ElemB, cutlass::layout::ColumnMajor, 128 / cutlass::sizeof_bits<ElemB>::value,
    Acc,
    TileShape, ClusterShape,
    cutlass::gemm::collective::StageCountAutoCarveout<static_cast<int>(sizeof(typename CollectiveEpilogue::SharedStorage))>,
    cutlass::gemm::collective::KernelScheduleAuto
  >::CollectiveOp;

using GemmKernel = cutlass::gemm::kernel::GemmUniversal<
    cute::Shape<int,int,int,int>,
    CollectiveMainloop,
    CollectiveEpilogue
>;
using Gemm = cutlass::gemm::device::GemmUniversalAdapter<GemmKernel>;

// Force the device kernel symbol into the cubin without needing a host main.
auto* _anchor = &cutlass::device_kernel<GemmKernel>;


// ===== COMPILED SASS (sm_90a) =====

	.target	sm_90a

	.elftype	@"ET_EXEC"


//--------------------- .note.nv.tkinfo           --------------------------
	.section	.note.nv.tkinfo,"",@"SHT_NOTE"
	.sectionflags	@"SHF_NOTE_NV_TKINFO"
	.tkinfo
        /*0018*/ 	.word	0x00000002
        /*0030*/ 	.string	""
        /*0030*/ 	.string	"ptxas"
        /*0030*/ 	.string	"Cuda compilation tools, release 13.0, V13.0.88"
        /*0030*/ 	.string	"Build cuda_13.0.r13.0/compiler.36424714_0"
        /*0030*/ 	.string	"-arch sm_90a -m 64 "



//--------------------- .note.nv.cuinfo           --------------------------
	.section	.note.nv.cuinfo,"",@"SHT_NOTE"
	.sectionflags	@"SHF_NOTE_NV_CUINFO"
        /*0018*/ 	.short	0x0002
        /*001a*/ 	.short	0x005a
        /*001c*/ 	.short	0x0082
	.zero		2


//--------------------- .nv.info                  --------------------------
	.section	.nv.info,"",@"SHT_CUDA_INFO"
	.align	4


	//----- nvinfo : EIATTR_REGCOUNT
	.align		4
        /*0000*/ 	.byte	0x04, 0x2f
        /*0002*/ 	.short	(.L_15 - .L_14)
	.align		4
.L_14:
        /*0004*/ 	.word	index@(_ZN7cutlass13device_kernelINS_4gemm6kernel13GemmUniversalIN4cute5tupleIJiiiiEEENS1_10collective13CollectiveMmaINS1_34MainloopSm90TmaGmmaWarpSpecializedILi14ENS5_IJNS4_1CILi2EEESB_NSA_ILi1EEEEEENS1_32KernelTmaWarpSpecializedPingpongEEENS5_IJNSA_ILi64EEESG_NSA_ILi128EEEEEEaNS5_IJlSC_lEEEaSJ_NS4_8TiledMMAINS4_8MMA_AtomIJNS4_4SM904GMMA26MMA_64x64x32_S32S8S8_SS_TNEEEENS4_6LayoutINS5_IJSC_SC_SC_EEENS5_IJNSA_ILi0EEESS_SS_EEEEENS5_IJNS4_10UnderscoreESV_SV_EEEEENS4_23SM90_TMA_LOAD_MULTICASTENS4_14ComposedLayoutINS4_7SwizzleILi3ELi4ELi3EEENS4_18smem_ptr_flag_bitsILi8EEENSQ_INS5_IJNSA_ILi8EEESH_EEENS5_IJSH_SC_EEEEEEEvNS4_8identityESY_S18_vS19_EENS_8epilogue10collective6detail29Sm90TmaWarpSpecializedAdapterINS1C_15DefaultEpilogueIaSJ_SJ_NS1B_6thread17LinearCombinationIaLi1EiiLNS1G_9ScaleType4KindE0ELNS_15FloatRoundStyleE2EaEENS1_15EpilogueDefaultEEEEEvvEEEEvNT_6ParamsE)
        /*0008*/ 	.word	0x000000a8


	//----- nvinfo : EIATTR_FRAME_SIZE
	.align		4
.L_15:
        /*000c*/ 	.byte	0x04, 0x11
        /*000e*/ 	.short	(.L_17 - .L_16)
	.align		4
.L_16:
        /*0010*/ 	.word	index@(_ZN7cutlass13device_kernelINS_4gemm6kernel13GemmUniversalIN4cute5tupleIJiiiiEEENS1_10collective13CollectiveMmaINS1_34MainloopSm90TmaGmmaWarpSpecializedILi14ENS5_IJNS4_1CILi2EEESB_NSA_ILi1EEEEEENS1_32KernelTmaWarpSpecializedPingpongEEENS5_IJNSA_ILi64EEESG_NSA_ILi128EEEEEEaNS5_IJlSC_lEEEaSJ_NS4_8TiledMMAINS4_8MMA_AtomIJNS4_4SM904GMMA26MMA_64x64x32_S32S8S8_SS_TNEEEENS4_6LayoutINS5_IJSC_SC_SC_EEENS5_IJNSA_ILi0EEESS_SS_EEEEENS5_IJNS4_10UnderscoreESV_SV_EEEEENS4_23SM90_TMA_LOAD_MULTICASTENS4_14ComposedLayoutINS4_7SwizzleILi3ELi4ELi3EEENS4_18smem_ptr_flag_bitsILi8EEENSQ_INS5_IJNSA_ILi8EEESH_EEENS5_IJSH_SC_EEEEEEEvNS4_8identityESY_S18_vS19_EENS_8epilogue10collective6detail29Sm90TmaWarpSpecializedAdapterINS1C_15DefaultEpilogueIaSJ_SJ_NS1B_6thread17LinearCombinationIaLi1EiiLNS1G_9ScaleType4KindE0ELNS_15FloatRoundStyleE2EaEENS1_15EpilogueDefaultEEEEEvvEEEEvNT_6ParamsE)
        /*0014*/ 	.word	0x00000008


	//----- nvinfo : EIATTR_MIN_STACK_SIZE
	.align		4
.L_17:
        /*0018*/ 	.byte	0x04, 0x12
        /*001a*/ 	.short	(.L_19 - .L_18)
	.align		4
.L_18:
        /*001c*/ 	.word	index@(_ZN7cutlass13device_kernelINS_4gemm6kernel13GemmUniversalIN4cute5tupleIJiiiiEEENS1_10collective13CollectiveMmaINS1_34MainloopSm90TmaGmmaWarpSpecializedILi14ENS5_IJNS4_1CILi2EEESB_NSA_ILi1EEEEEENS1_32KernelTmaWarpSpecializedPingpongEEENS5_IJNSA_ILi64EEESG_NSA_ILi128EEEEEEaNS5_IJlSC_lEEEaSJ_NS4_8TiledMMAINS4_8MMA_AtomIJNS4_4SM904GMMA26MMA_64x64x32_S32S8S8_SS_TNEEEENS4_6LayoutINS5_IJSC_SC_SC_EEENS5_IJNSA_ILi0EEESS_SS_EEEEENS5_IJNS4_10UnderscoreESV_SV_EEEEENS4_23SM90_TMA_LOAD_MULTICASTENS4_14ComposedLayoutINS4_7SwizzleILi3ELi4ELi3EEENS4_18smem_ptr_flag_bitsILi8EEENSQ_INS5_IJNSA_ILi8EEESH_EEENS5_IJSH_SC_EEEEEEEvNS4_8identityESY_S18_vS19_EENS_8epilogue10collective6detail29Sm90TmaWarpSpecializedAdapterINS1C_15DefaultEpilogueIaSJ_SJ_NS1B_6thread17LinearCombinationIaLi1EiiLNS1G_9ScaleType4KindE0ELNS_15FloatRoundStyleE2EaEENS1_15EpilogueDefaultEEEEEvvEEEEvNT_6ParamsE)
        /*0020*/ 	.word	0x00000008
.L_19:


//--------------------- .nv.compat                --------------------------
	.section	.nv.compat,"",@"SHT_CUDA_COMPAT_INFO"
	.align	4
        /*0000*/ 	.byte	0x02, 0x09, 0x01, 0x00, 0x02, 0x02, 0x04, 0x00, 0x02, 0x05, 0x05, 0x00, 0x03, 0x07, 0x01, 0x01
        /*0010*/ 	.byte	0x02, 0x03, 0x01, 0x00, 0x02, 0x06, 0x01, 0x00, 0x04, 0x0b, 0x08, 0x00, 0x00, 0x00, 0x00, 0x00
        /*0020*/ 	.byte	0x00, 0x00, 0x00, 0x00


//--------------------- .nv.info._ZN7cutlass13device_kernelINS_4gemm6kernel13GemmUniversalIN4cute5tupleIJiiiiEEENS1_10collective13CollectiveMmaINS1_34MainloopSm90TmaGmmaWarpSpecializedILi14ENS5_IJNS4_1CILi2EEESB_NSA_ILi1EEEEEENS1_32KernelTmaWarpSpecializedPingpongEEENS5_IJNSA_ILi64EEESG_NSA_ILi128EEEEEEaNS5_IJlSC_lEEEaSJ_NS4_8TiledMMAINS4_8MMA_AtomIJNS4_4SM904GMMA26MMA_64x64x32_S32S8S8_SS_TNEEEENS4_6LayoutINS5_IJSC_SC_SC_EEENS5_IJNSA_ILi0EEESS_SS_EEEEENS5_IJNS4_10UnderscoreESV_SV_EEEEENS4_23SM90_TMA_LOAD_MULTICASTENS4_14ComposedLayoutINS4_7SwizzleILi3ELi4ELi3EEENS4_18smem_ptr_flag_bitsILi8EEENSQ_INS5_IJNSA_ILi8EEESH_EEENS5_IJSH_SC_EEEEEEEvNS4_8identityESY_S18_vS19_EENS_8epilogue10collective6detail29Sm90TmaWarpSpecializedAdapterINS1C_15DefaultEpilogueIaSJ_SJ_NS1B_6thread17LinearCombinationIaLi1EiiLNS1G_9ScaleType4KindE0ELNS_15FloatRoundStyleE2EaEENS1_15EpilogueDefaultEEEEEvvEEEEvNT_6ParamsE --------------------------
	.section	.nv.info._ZN7cutlass13device_kernelINS_4gemm6kernel13GemmUniversalIN4cute5tupleIJiiiiEEENS1_10collective13CollectiveMmaINS1_34MainloopSm90TmaGmmaWarpSpecializedILi14ENS5_IJNS4_1CILi2EEESB_NSA_ILi1EEEEEENS1_32KernelTmaWarpSpecializedPingpongEEENS5_IJNSA_ILi64EEESG_NSA_ILi128EEEEEEaNS5_IJlSC_lEEEaSJ_NS4_8TiledMMAINS4_8MMA_AtomIJNS4_4SM904GMMA26MMA_64x64x32_S32S8S8_SS_TNEEEENS4_6LayoutINS5_IJSC_SC_SC_EEENS5_IJNSA_ILi0EEESS_SS_EEEEENS5_IJNS4_10UnderscoreESV_SV_EEEEENS4_23SM90_TMA_LOAD_MULTICASTENS4_14ComposedLayoutINS4_7SwizzleILi3ELi4ELi3EEENS4_18smem_ptr_flag_bitsILi8EEENSQ_INS5_IJNSA_ILi8EEESH_EEENS5_IJSH_SC_EEEEEEEvNS4_8identityESY_S18_vS19_EENS_8epilogue10collective6detail29Sm90TmaWarpSpecializedAdapterINS1C_15DefaultEpilogueIaSJ_SJ_NS1B_6thread17LinearCombinationIaLi1EiiLNS1G_9ScaleType4KindE0ELNS_15FloatRoundStyleE2EaEENS1_15EpilogueDefaultEEEEEvvEEEEvNT_6ParamsE,"",@"SHT_CUDA_INFO"
	.sectionflags	@""
	.align	4


	//----- nvinfo : EIATTR_CUDA_API_VERSION
	.align		4
        /*0000*/ 	.byte	0x04, 0x37
        /*0002*/ 	.short	(.L_21 - .L_20)
.L_20:
        /*0004*/ 	.word	0x00000082


	//----- nvinfo : EIATTR_KPARAM_INFO
	.align		4
.L_21:
        /*0008*/ 	.byte	0x04, 0x17
        /*000a*/ 	.short	(.L_23 - .L_22)
.L_22:
        /*000c*/ 	.word	0x00000000
        /*0010*/ 	.short	0x0000
        /*0012*/ 	.short	0x0070
        /*0014*/ 	.byte	0x00, 0xf0, 0x01, 0x10


	//----- nvinfo : EIATTR_SPARSE_MMA_MASK
	.align		4
.L_23:
        /*0018*/ 	.byte	0x03, 0x50
        /*001a*/ 	.short	0x0000


	//----- nvinfo : EIATTR_MAXREG_COUNT
	.align		4
        /*001c*/ 	.byte	0x03, 0x1b
        /*001e*/ 	.short	0x00a8


	//----- nvinfo : EIATTR_NUM_BARRIERS
	.align		4
        /*0020*/ 	.byte	0x02, 0x4c
        /*0022*/ 	.byte	0x01
	.zero		1


	//----- nvinfo : EIATTR_EXTERNS
	.align		4
        /*0024*/ 	.byte	0x04, 0x0f
        /*0026*/ 	.short	(.L_25 - .L_24)


	//   ....[0]....
	.align		4
.L_24:
        /*0028*/ 	.word	index@(__assertfail)


	//----- nvinfo : EIATTR_ANNOTATIONS
	.align		4
.L_25:
        /*002c*/ 	.byte	0x04, 0x55
        /*002e*/ 	.short	(.L_27 - .L_26)


	//   ....[0]....
.L_26:
        /*0030*/ 	.word	0x00000001
        /*0034*/ 	.byte	0x20, 0x0f, 0x00, 0x00, 0x01, 0x00, 0x00, 0x00, 0x10, 0x41, 0x00, 0x00, 0x01, 0x00, 0x00, 0x00
        /*0044*/ 	.byte	0x80, 0x4e, 0x00, 0x00


	//----- nvinfo : EIATTR_MERCURY_ISA_VERSION
	.align		4
.L_27:
        /*0048*/ 	.byte	0x03, 0x5f
        /*004a*/ 	.short	0x0101


	//----- nvinfo : EIATTR_INT_WARP_WIDE_INSTR_OFFSETS
	.align		4
        /*004c*/ 	.byte	0x04, 0x31
        /*004e*/ 	.short	(.L_29 - .L_28)


	//   ....[0]....
.L_28:
        /*0050*/ 	.word	0x000006a0


	//   ....[1]....
        /*0054*/ 	.word	0x000006d0


	//   ....[2]....
        /*0058*/ 	.word	0x00000710


	//   ....[3]....
        /*005c*/ 	.word	0x00000840


	//   ....[4]....
        /*0060*/ 	.word	0x00000850


	//   ....[5]....
        /*0064*/ 	.word	0x00000860


	//   ....[6]....
        /*0068*/ 	.word	0x00000900


	//   ....[7]....
        /*006c*/ 	.word	0x00000940


	//----- nvinfo : EIATTR_COOP_GROUP_MASK_REGIDS
	.align		4
.L_29:
        /*0070*/ 	.byte	0x04, 0x29
        /*0072*/ 	.short	(.L_31 - .L_30)


	//   ....[0]....
.L_30:
        /*0074*/ 	.word	0xffffffff


	//   ....[1]....
        /*0078*/ 	.word	0xffffffff


	//   ....[2]....
        /*007c*/ 	.word	0xffffffff


	//   ....[3]....
        /*0080*/ 	.word	0xffffffff


	//   ....[4]....
        /*0084*/ 	.word	0xffffffff


	//   ....[5]....
        /*0088*/ 	.word	0xffffffff


	//   ....[6]....
        /*008c*/ 	.word	0xffffffff


	//----- nvinfo : EIATTR_COOP_GROUP_INSTR_OFFSETS
	.align		4
.L_31:
        /*0090*/ 	.byte	0x04, 0x28
        /*0092*/ 	.short	(.L_33 - .L_32)


	//   ....[0]....
.L_32:
        /*0094*/ 	.word	0x00000070


	//   ....[1]....
        /*0098*/ 	.word	0x00000080


	//   ....[2]....
        /*009c*/ 	.word	0x00000140


	//   ....[3]....
        /*00a0*/ 	.word	0x00000460


	//   ....[4]....
        /*00a4*/ 	.word	0x000004a0


	//   ....[5]....
        /*00a8*/ 	.word	0x00000880


	//   ....[6]....
        /*00ac*/ 	.word	0x00000ac0


	//----- nvinfo : EIATTR_REG_RECONFIG
	.align		4
.L_33:
        /*00b0*/ 	.byte	0x01, 0x54
	.zero		2


	//----- nvinfo : EIATTR_SYSCALL_OFFSETS
	.align		4
        /*00b4*/ 	.byte	0x04, 0x46
        /*00b6*/ 	.short	(.L_35 - .L_34)


	//   ....[0]....
.L_34:
        /*00b8*/ 	.word	0x000019d0


	//----- nvinfo : EIATTR_MBARRIER_INSTR_OFFSETS
	.align		4
.L_35:
        /*00bc*/ 	.byte	0x04, 0x39
        /*00be*/ 	.short	(.L_37 - .L_36)


	//   ....[0]....
.L_36:
        /*00c0*/ 	.word	0x00000280
        /*00c4*/ 	.word	0x000000ff
        /*00c8*/ 	.word	0x00000000
        /*00cc*/ 	.short	0x0100
        /*00ce*/ 	.byte	0x08
	.zero		1


	//   ....[1]....
        /*00d0*/ 	.word	0x00000290
        /*00d4*/ 	.word	0x000000ff
        /*00d8*/ 	.word	0x00000070
        /*00dc*/ 	.short	0x0100
        /*00de*/ 	.byte	0x08
	.zero		1


	//   ....[2]....
        /*00e0*/ 	.word	0x000002a0
        /*00e4*/ 	.word	0x000000ff
        /*00e8*/ 	.word	0x00000008
        /*00ec*/ 	.short	0x0100
        /*00ee*/ 	.byte	0x08
	.zero		1


	//   ....[3]....
        /*00f0*/ 	.word	0x000002b0
        /*00f4*/ 	.word	0x000000ff
        /*00f8*/ 	.word	0x00000078
        /*00fc*/ 	.short	0x0100
        /*00fe*/ 	.byte	0x08
	.zero		1


	//   ....[4]....
        /*0100*/ 	.word	0x000002c0
        /*0104*/ 	.word	0x000000ff
        /*0108*/ 	.word	0x00000010
        /*010c*/ 	.short	0x0100
        /*010e*/ 	.byte	0x08
	.zero		1


	//   ....[5]....
        /*0110*/ 	.word	0x000002d0
        /*0114*/ 	.word	0x000000ff
        /*0118*/ 	.word	0x00000080
        /*011c*/ 	.short	0x0100
        /*011e*/ 	.byte	0x08
	.zero		1


	//   ....[6]....
        /*0120*/ 	.word	0x000002e0
        /*0124*/ 	.word	0x000000ff
        /*0128*/ 	.word	0x00000018
        /*012c*/ 	.short	0x0100
        /*012e*/ 	.byte	0x08
	.zero		1


	//   ....[7]....
        /*0130*/ 	.word	0x000002f0
        /*0134*/ 	.word	0x000000ff
        /*0138*/ 	.word	0x00000088
        /*013c*/ 	.short	0x0100
        /*013e*/ 	.byte	0x08
	.zero		1


	//   ....[8]....
        /*0140*/ 	.word	0x00000300
        /*0144*/ 	.word	0x000000ff
        /*0148*/ 	.word	0x00000020
        /*014c*/ 	.short	0x0100
        /*014e*/ 	.byte	0x08
	.zero		1


	//   ....[9]....
        /*0150*/ 	.word	0x00000310
        /*0154*/ 	.word	0x000000ff
        /*0158*/ 	.word	0x00000090
        /*015c*/ 	.short	0x0100
        /*015e*/ 	.byte	0x08
	.zero		1


	//   ....[10]....
        /*0160*/ 	.word	0x00000320
        /*0164*/ 	.word	0x000000ff
        /*0168*/ 	.word	0x00000028
        /*016c*/ 	.short	0x0100
        /*016e*/ 	.byte	0x08
	.zero		1


	//   ....[11]....
        /*0170*/ 	.word	0x00000330
        /*0174*/ 	.word	0x000000ff
        /*0178*/ 	.word	0x00000098
        /*017c*/ 	.short	0x0100
        /*017e*/ 	.byte	0x08
	.zero		1


	//   ....[12]....
        /*0180*/ 	.word	0x00000340
        /*0184*/ 	.word	0x000000ff
        /*0188*/ 	.word	0x00000030
        /*018c*/ 	.short	0x0100
        /*018e*/ 	.byte	0x08
	.zero		1


	//   ....[13]....
        /*0190*/ 	.word	0x00000350
        /*0194*/ 	.word	0x000000ff
        /*0198*/ 	.word	0x000000a0
        /*019c*/ 	.short	0x0100
        /*019e*/ 	.byte	0x08
	.zero		1


	//   ....[14]....
        /*01a0*/ 	.word	0x00000360
        /*01a4*/ 	.word	0x000000ff
        /*01a8*/ 	.word	0x00000038
        /*01ac*/ 	.short	0x0100
        /*01ae*/ 	.byte	0x08
	.zero		1


	//   ....[15]....
        /*01b0*/ 	.word	0x00000370
        /*01b4*/ 	.word	0x000000ff
        /*01b8*/ 	.word	0x000000a8
        /*01bc*/ 	.short	0x0100
        /*01be*/ 	.byte	0x08
	.zero		1


	//   ....[16]....
        /*01c0*/ 	.word	0x00000380
        /*01c4*/ 	.word	0x000000ff
        /*01c8*/ 	.word	0x00000040
        /*01cc*/ 	.short	0x0100
        /*01ce*/ 	.byte	0x08
	.zero		1


	//   ....[17]....
        /*01d0*/ 	.word	0x00000390
        /*01d4*/ 	.word	0x000000ff
        /*01d8*/ 	.word	0x000000b0
        /*01dc*/ 	.short	0x0100
        /*01de*/ 	.byte	0x08
	.zero		1


	//   ....[18]....
        /*01e0*/ 	.word	0x000003a0
        /*01e4*/ 	.word	0x000000ff
        /*01e8*/ 	.word	0x00000048
        /*01ec*/ 	.short	0x0100
        /*01ee*/ 	.byte	0x08
	.zero		1


	//   ....[19]....
        /*01f0*/ 	.word	0x000003b0
        /*01f4*/ 	.word	0x000000ff
        /*01f8*/ 	.word	0x000000b8
        /*01fc*/ 	.short	0x0100
        /*01fe*/ 	.byte	0x08
	.zero		1


	//   ....[20]....
        /*0200*/ 	.word	0x000003c0
        /*0204*/ 	.word	0x000000ff
        /*0208*/ 	.word	0x00000050
        /*020c*/ 	.short	0x0100
        /*020e*/ 	.byte	0x08
	.zero		1


	//   ....[21]....
        /*0210*/ 	.word	0x000003d0
        /*0214*/ 	.word	0x000000ff
        /*0218*/ 	.word	0x000000c0
        /*021c*/ 	.short	0x0100
        /*021e*/ 	.byte	0x08
	.zero		1


	//   ....[22]....
        /*0220*/ 	.word	0x000003e0
        /*0224*/ 	.word	0x000000ff
        /*0228*/ 	.word	0x00000058
        /*022c*/ 	.short	0x0100
        /*022e*/ 	.byte	0x08
	.zero		1


	//   ....[23]....
        /*0230*/ 	.word	0x000003f0
        /*0234*/ 	.word	0x000000ff
        /*0238*/ 	.word	0x000000c8
        /*023c*/ 	.short	0x0100
        /*023e*/ 	.byte	0x08
	.zero		1


	//   ....[24]....
        /*0240*/ 	.word	0x00000400
        /*0244*/ 	.word	0x000000ff
        /*0248*/ 	.word	0x00000060
        /*024c*/ 	.short	0x0100
        /*024e*/ 	.byte	0x08
	.zero		1


	//   ....[25]....
        /*0250*/ 	.word	0x00000410
        /*0254*/ 	.word	0x000000ff
        /*0258*/ 	.word	0x000000d0
        /*025c*/ 	.short	0x0100
        /*025e*/ 	.byte	0x08
	.zero		1


	//   ....[26]....
        /*0260*/ 	.word	0x00000420
        /*0264*/ 	.word	0x000000ff
        /*0268*/ 	.word	0x00000068
        /*026c*/ 	.short	0x0100
        /*026e*/ 	.byte	0x08
	.zero		1


	//   ....[27]....
        /*0270*/ 	.word	0x00000430
        /*0274*/ 	.word	0x000000ff
        /*0278*/ 	.word	0x000000d8
        /*027c*/ 	.short	0x0100
        /*027e*/ 	.byte	0x08
	.zero		1


	//   ....[28]....
        /*0280*/ 	.word	0x00000970
        /*0284*/ 	.word	0x000000ff
        /*0288*/ 	.word	0x00000110
        /*028c*/ 	.short	0x0100
        /*028e*/ 	.byte	0x08
	.zero		1


	//   ....[29]....
        /*0290*/ 	.word	0x00000a00
        /*0294*/ 	.word	0x000000ff
        /*0298*/ 	.word	0x00000118
        /*029c*/ 	.short	0x0100
        /*029e*/ 	.byte	0x08
	.zero		1


	//   ....[30]....
        /*02a0*/ 	.word	0x00000a40
        /*02a4*/ 	.word	0x000000ff
        /*02a8*/ 	.word	0x000000f0
        /*02ac*/ 	.short	0x0100
        /*02ae*/ 	.byte	0x09
	.zero		1


	//   ....[31]....
        /*02b0*/ 	.word	0x00000a50
        /*02b4*/ 	.word	0x000000ff
        /*02b8*/ 	.word	0x000000f8
        /*02bc*/ 	.short	0x0100
        /*02be*/ 	.byte	0x09
	.zero		1


	//   ....[32]....
        /*02c0*/ 	.word	0x00000a60
        /*02c4*/ 	.word	0x000000ff
        /*02c8*/ 	.word	0x00000100
        /*02cc*/ 	.short	0x0100
        /*02ce*/ 	.byte	0x09
	.zero		1


	//   ....[33]....
        /*02d0*/ 	.word	0x00000a70
        /*02d4*/ 	.word	0x000000ff
        /*02d8*/ 	.word	0x00000108
        /*02dc*/ 	.short	0x0100
        /*02de*/ 	.byte	0x09
	.zero		1


	//   ....[34]....
        /*02e0*/ 	.word	0x000018b0
        /*02e4*/ 	.word	0x0000003f
        /*02e8*/ 	.word	0x00000000
        /*02ec*/ 	.short	0x010a
        /*02ee*/ 	.byte	0x2a
	.zero		1


	//   ....[35]....
        /*02f0*/ 	.word	0x00001a60
        /*02f4*/ 	.word	0x00000003
        /*02f8*/ 	.word	0x00000000
        /*02fc*/ 	.short	0x010a
        /*02fe*/ 	.byte	0x3f
	.zero		1


	//   ....[36]....
        /*0300*/ 	.word	0x00001aa0
        /*0304*/ 	.word	0x00000003
        /*0308*/ 	.word	0x00000000
        /*030c*/ 	.short	0x010a
        /*030e*/ 	.byte	0x3f
	.zero		1


	//   ....[37]....
        /*0310*/ 	.word	0x00001da0
        /*0314*/ 	.word	0x000000ff
        /*0318*/ 	.word	0x00000000
        /*031c*/ 	.short	0x010a
        /*031e*/ 	.byte	0x04
	.zero		1


	//   ....[38]....
        /*0320*/ 	.word	0x00001de0
        /*0324*/ 	.word	0x000000ff
        /*0328*/ 	.word	0x00000000
        /*032c*/ 	.short	0x010a
        /*032e*/ 	.byte	0x04
	.zero		1


	//   ....[39]....
        /*0330*/ 	.word	0x00002040
        /*0334*/ 	.word	0x00000005
        /*0338*/ 	.word	0x00000000
        /*033c*/ 	.short	0x0101
        /*033e*/ 	.byte	0x3f
	.zero		1


	//   ....[40]....
        /*0340*/ 	.word	0x00002140
        /*0344*/ 	.word	0x00000040
        /*0348*/ 	.word	0x00000000
        /*034c*/ 	.short	0x0101
        /*034e*/ 	.byte	0x2f
	.zero		1


	//   ....[41]....
        /*0350*/ 	.word	0x00002260
        /*0354*/ 	.word	0x00000000
        /*0358*/ 	.word	0x00000000
        /*035c*/ 	.short	0x0101
        /*035e*/ 	.byte	0x3f
	.zero		1


	//   ....[42]....
        /*0360*/ 	.word	0x00002320
        /*0364*/ 	.word	0x0000003f
        /*0368*/ 	.word	0x00000010
        /*036c*/ 	.short	0x010a
        /*036e*/ 	.byte	0x2a
	.zero		1


	//   ....[43]....
        /*0370*/ 	.word	0x00004130
        /*0374*/ 	.word	0x00000042
        /*0378*/ 	.word	0x00000000
        /*037c*/ 	.short	0x0101
        /*037e*/ 	.byte	0x2f
	.zero		1


	//   ....[44]....
        /*0380*/ 	.word	0x00004bd0
        /*0384*/ 	.word	0x0000000a
        /*0388*/ 	.word	0x00000070
        /*038c*/ 	.short	0x010a
        /*038e*/ 	.byte	0x3f
	.zero		1


	//   ....[45]....
        /*0390*/ 	.word	0x00004f90
        /*0394*/ 	.word	0x00000008
        /*0398*/ 	.word	0x00000118
        /*039c*/ 	.short	0x0101
        /*039e*/ 	.byte	0x3f
	.zero		1


	//   ....[46]....
        /*03a0*/ 	.word	0x00005720
        /*03a4*/ 	.word	0x00000009
        /*03a8*/ 	.word	0x00000000
        /*03ac*/ 	.short	0x010a
        /*03ae*/ 	.byte	0x3f
	.zero		1


	//   ....[47]....
        /*03b0*/ 	.word	0x000057a0
        /*03b4*/ 	.word	0x00000008
        /*03b8*/ 	.word	0x00000000
        /*03bc*/ 	.short	0x010a
        /*03be*/ 	.byte	0x3f
	.zero		1


	//   ....[48]....
        /*03c0*/ 	.word	0x00005830
        /*03c4*/ 	.word	0x00000009
        /*03c8*/ 	.word	0x00000000
        /*03cc*/ 	.short	0x010a
        /*03ce*/ 	.byte	0x3f
	.zero		1


	//   ....[49]....
        /*03d0*/ 	.word	0x000058c0
        /*03d4*/ 	.word	0x00000008
        /*03d8*/ 	.word	0x00000000
        /*03dc*/ 	.short	0x010a
        /*03de*/ 	.byte	0x3f
	.zero		1


	//   ....[50]....
        /*03e0*/ 	.word	0x00005950
        /*03e4*/ 	.word	0x00000009
        /*03e8*/ 	.word	0x00000000
        /*03ec*/ 	.short	0x010a
        /*03ee*/ 	.byte	0x3f
	.zero		1


	//   ....[51]....
        /*03f0*/ 	.word	0x000059e0
        /*03f4*/ 	.word	0x00000008
        /*03f8*/ 	.word	0x00000000
        /*03fc*/ 	.short	0x010a
        /*03fe*/ 	.byte	0x3f
	.zero		1


	//   ....[52]....
        /*0400*/ 	.word	0x00005a70
        /*0404*/ 	.word	0x00000009
        /*0408*/ 	.word	0x00000000
        /*040c*/ 	.short	0x010a
        /*040e*/ 	.byte	0x3f
	.zero		1


	//   ....[53]....
        /*0410*/ 	.word	0x00005b00
        /*0414*/ 	.word	0x00000008
        /*0418*/ 	.word	0x00000000
        /*041c*/ 	.short	0x010a
        /*041e*/ 	.byte	0x3f
	.zero		1


	//   ....[54]....
        /*0420*/ 	.word	0x00005b90
        /*0424*/ 	.word	0x00000009
        /*0428*/ 	.word	0x00000000
        /*042c*/ 	.short	0x010a
        /*042e*/ 	.byte	0x3f
	.zero		1


	//   ....[55]....
        /*0430*/ 	.word	0x00005c20
        /*0434*/ 	.word	0x00000008
        /*0438*/ 	.word	0x00000000
        /*043c*/ 	.short	0x010a
        /*043e*/ 	.byte	0x3f
	.zero		1


	//   ....[56]....
        /*0440*/ 	.word	0x00005cb0
        /*0444*/ 	.word	0x00000009
        /*0448*/ 	.word	0x00000000
        /*044c*/ 	.short	0x010a
        /*044e*/ 	.byte	0x3f
	.zero		1


	//   ....[57]....
        /*0450*/ 	.word	0x00005d40
        /*0454*/ 	.word	0x00000008
        /*0458*/ 	.word	0x00000000
        /*045c*/ 	.short	0x010a
        /*045e*/ 	.byte	0x3f
	.zero		1


	//   ....[58]....
        /*0460*/ 	.word	0x00005dd0
        /*0464*/ 	.word	0x0000000b
        /*0468*/ 	.word	0x00000000
        /*046c*/ 	.short	0x010a
        /*046e*/ 	.byte	0x3f
	.zero		1


	//   ....[59]....
        /*0470*/ 	.word	0x00005e60
        /*0474*/ 	.word	0x00000003
        /*0478*/ 	.word	0x00000000
        /*047c*/ 	.short	0x010a
        /*047e*/ 	.byte	0x3f
	.zero		1


	//   ....[60]....
        /*0480*/ 	.word	0x00005ec0
        /*0484*/ 	.word	0x00000041
        /*0488*/ 	.word	0x00000000
        /*048c*/ 	.short	0x010a
        /*048e*/ 	.byte	0x3f
	.zero		1


	//   ....[61]....
        /*0490*/ 	.word	0x00005f10
        /*0494*/ 	.word	0x00000003
        /*0498*/ 	.word	0x00000000
        /*049c*/ 	.short	0x010a
        /*049e*/ 	.byte	0x3f
	.zero		1


	//   ....[62]....
        /*04a0*/ 	.word	0x00005f70
        /*04a4*/ 	.word	0x00000005
        /*04a8*/ 	.word	0x00000000
        /*04ac*/ 	.short	0x010a
        /*04ae*/ 	.byte	0x3f
	.zero		1


	//   ....[63]....
        /*04b0*/ 	.word	0x00005fc0
        /*04b4*/ 	.word	0x00000041
        /*04b8*/ 	.word	0x00000010
        /*04bc*/ 	.short	0x010a
        /*04be*/ 	.byte	0x3f
	.zero		1


	//   ....[64]....
        /*04c0*/ 	.word	0x00006090
        /*04c4*/ 	.word	0x0000000a
        /*04c8*/ 	.word	0x00000070
        /*04cc*/ 	.short	0x010a
        /*04ce*/ 	.byte	0x3f
	.zero		1


	//   ....[65]....
        /*04d0*/ 	.word	0x00006160
        /*04d4*/ 	.word	0x00000009
        /*04d8*/ 	.word	0x00000000
        /*04dc*/ 	.short	0x010a
        /*04de*/ 	.byte	0x3f
	.zero		1


	//   ....[66]....
        /*04e0*/ 	.word	0x000061b0
        /*04e4*/ 	.word	0x00000008
        /*04e8*/ 	.word	0x00000000
        /*04ec*/ 	.short	0x010a
        /*04ee*/ 	.byte	0x3f
	.zero		1


	//   ....[67]....
        /*04f0*/ 	.word	0x00006200
        /*04f4*/ 	.word	0x00000009
        /*04f8*/ 	.word	0x00000000
        /*04fc*/ 	.short	0x010a
        /*04fe*/ 	.byte	0x3f
	.zero		1


	//   ....[68]....
        /*0500*/ 	.word	0x00006250
        /*0504*/ 	.word	0x00000008
        /*0508*/ 	.word	0x00000000
        /*050c*/ 	.short	0x010a
        /*050e*/ 	.byte	0x3f
	.zero		1


	//   ....[69]....
        /*0510*/ 	.word	0x000062a0
        /*0514*/ 	.word	0x00000009
        /*0518*/ 	.word	0x00000000
        /*051c*/ 	.short	0x010a
        /*051e*/ 	.byte	0x3f
	.zero		1


	//   ....[70]....
        /*0520*/ 	.word	0x000062f0
        /*0524*/ 	.word	0x00000008
        /*0528*/ 	.word	0x00000000
        /*052c*/ 	.short	0x010a
        /*052e*/ 	.byte	0x3f
	.zero		1


	//   ....[71]....
        /*0530*/ 	.word	0x00006340
        /*0534*/ 	.word	0x00000009
        /*0538*/ 	.word	0x00000000
        /*053c*/ 	.short	0x010a
        /*053e*/ 	.byte	0x3f
	.zero		1


	//   ....[72]....
        /*0540*/ 	.word	0x00006390
        /*0544*/ 	.word	0x00000008
        /*0548*/ 	.word	0x00000000
        /*054c*/ 	.short	0x010a
        /*054e*/ 	.byte	0x3f
	.zero		1


	//   ....[73]....
        /*0550*/ 	.word	0x000063e0
        /*0554*/ 	.word	0x00000009
        /*0558*/ 	.word	0x00000000
        /*055c*/ 	.short	0x010a
        /*055e*/ 	.byte	0x3f
	.zero		1


	//   ....[74]....
        /*0560*/ 	.word	0x00006430
        /*0564*/ 	.word	0x00000008
        /*0568*/ 	.word	0x00000000
        /*056c*/ 	.short	0x010a
        /*056e*/ 	.byte	0x3f
	.zero		1


	//   ....[75]....
        /*0570*/ 	.word	0x00006480
        /*0574*/ 	.word	0x00000009
        /*0578*/ 	.word	0x00000000
        /*057c*/ 	.short	0x010a
        /*057e*/ 	.byte	0x3f
	.zero		1


	//   ....[76]....
        /*0580*/ 	.word	0x000064d0
        /*0584*/ 	.word	0x00000008
        /*0588*/ 	.word	0x00000000
        /*058c*/ 	.short	0x010a
        /*058e*/ 	.byte	0x3f
	.zero		1


	//   ....[77]....
        /*0590*/ 	.word	0x00006520
        /*0594*/ 	.word	0x0000000b
        /*0598*/ 	.word	0x00000000
        /*059c*/ 	.short	0x010a
        /*059e*/ 	.byte	0x3f
	.zero		1


	//----- nvinfo : EIATTR_NUM_MBARRIERS
	.align		4
.L_37:
        /*05a0*/ 	.byte	0x03, 0x38
        /*05a2*/ 	.short	0x0022


	//----- nvinfo : EIATTR_EXIT_INSTR_OFFSETS
	.align		4
        /*05a4*/ 	.byte	0x04, 0x1c
        /*05a6*/ 	.short	(.L_39 - .L_38)


	//   ....[0]....
.L_38:
        /*05a8*/ 	.word	0x00001570


	//   ....[1]....
        /*05ac*/ 	.word	0x000015d0


	//   ....[2]....
        /*05b0*/ 	.word	0x000047c0


	//   ....[3]....
        /*05b4*/ 	.word	0x000047f0


	//   ....[4]....
        /*05b8*/ 	.word	0x00005eb0


	//----- nvinfo : EIATTR_MAX_THREADS
	.align		4
.L_39:
        /*05bc*/ 	.byte	0x04, 0x05
        /*05be*/ 	.short	(.L_41 - .L_40)
.L_40:
        /*05c0*/ 	.word	0x00000180
        /*05c4*/ 	.word	0x00000001
        /*05c8*/ 	.word	0x00000001


	//----- nvinfo : EIATTR_CRS_STACK_SIZE
	.align		4
.L_41:
        /*05cc*/ 	.byte	0x04, 0x1e
        /*05ce*/ 	.short	(.L_43 - .L_42)
.L_42:
        /*05d0*/ 	.word	0x00000000


	//----- nvinfo : EIATTR_CBANK_PARAM_SIZE
	.align		4
.L_43:
        /*05d4*/ 	.byte	0x03, 0x19
        /*05d6*/ 	.short	0x0470


	//----- nvinfo : EIATTR_PARAM_CBANK
	.align		4
        /*05d8*/ 	.byte	0x04, 0x0a
        /*05da*/ 	.short	(.L_45 - .L_44)
	.align		4
.L_44:
        /*05dc*/ 	.word	index@(.nv.constant0._ZN7cutlass13device_kernelINS_4gemm6kernel13GemmUniversalIN4cute5tupleIJiiiiEEENS1_10collective13CollectiveMmaINS1_34MainloopSm90TmaGmmaWarpSpecializedILi14ENS5_IJNS4_1CILi2EEESB_NSA_ILi1EEEEEENS1_32KernelTmaWarpSpecializedPingpongEEENS5_IJNSA_ILi64EEESG_NSA_ILi128EEEEEEaNS5_IJlSC_lEEEaSJ_NS4_8TiledMMAINS4_8MMA_AtomIJNS4_4SM904GMMA26MMA_64x64x32_S32S8S8_SS_TNEEEENS4_6LayoutINS5_IJSC_SC_SC_EEENS5_IJNSA_ILi0EEESS_SS_EEEEENS5_IJNS4_10UnderscoreESV_SV_EEEEENS4_23SM90_TMA_LOAD_MULTICASTENS4_14ComposedLayoutINS4_7SwizzleILi3ELi4ELi3EEENS4_18smem_ptr_flag_bitsILi8EEENSQ_INS5_IJNSA_ILi8EEESH_EEENS5_IJSH_SC_EEEEEEEvNS4_8identityESY_S18_vS19_EENS_8epilogue10collective6detail29Sm90TmaWarpSpecializedAdapterINS1C_15DefaultEpilogueIaSJ_SJ_NS1B_6thread17LinearCombinationIaLi1EiiLNS1G_9ScaleType4KindE0ELNS_15FloatRoundStyleE2EaEENS1_15EpilogueDefaultEEEEEvvEEEEvNT_6ParamsE)
        /*05e0*/ 	.short	0x0210
        /*05e2*/ 	.short	0x0470


	//----- nvinfo : EIATTR_SW_WAR
	.align		4
.L_45:
        /*05e4*/ 	.byte	0x04, 0x36
        /*05e6*/ 	.short	(.L_47 - .L_46)
.L_46:
        /*05e8*/ 	.word	0x00000008
.L_47:


//--------------------- .nv.callgraph             --------------------------
	.section	.nv.callgraph,"",@"SHT_CUDA_CALLGRAPH"
	.align	4
	.sectionentsize	8
	.align		4
        /*0000*/ 	.word	0x00000000
	.align		4
        /*0004*/ 	.word	0xffffffff
	.align		4
        /*0008*/ 	.word	index@(_ZN7cutlass13device_kernelINS_4gemm6kernel13GemmUniversalIN4cute5tupleIJiiiiEEENS1_10collective13CollectiveMmaINS1_34MainloopSm90TmaGmmaWarpSpecializedILi14ENS5_IJNS4_1CILi2EEESB_NSA_ILi1EEEEEENS1_32KernelTmaWarpSpecializedPingpongEEENS5_IJNSA_ILi64EEESG_NSA_ILi128EEEEEEaNS5_IJlSC_lEEEaSJ_NS4_8TiledMMAINS4_8MMA_AtomIJNS4_4SM904GMMA26MMA_64x64x32_S32S8S8_SS_TNEEEENS4_6LayoutINS5_IJSC_SC_SC_EEENS5_IJNSA_ILi0EEESS_SS_EEEEENS5_IJNS4_10UnderscoreESV_SV_EEEEENS4_23SM90_TMA_LOAD_MULTICASTENS4_14ComposedLayoutINS4_7SwizzleILi3ELi4ELi3EEENS4_18smem_ptr_flag_bitsILi8EEENSQ_INS5_IJNSA_ILi8EEESH_EEENS5_IJSH_SC_EEEEEEEvNS4_8identityESY_S18_vS19_EENS_8epilogue10collective6detail29Sm90TmaWarpSpecializedAdapterINS1C_15DefaultEpilogueIaSJ_SJ_NS1B_6thread17LinearCombinationIaLi1EiiLNS1G_9ScaleType4KindE0ELNS_15FloatRoundStyleE2EaEENS1_15EpilogueDefaultEEEEEvvEEEEvNT_6ParamsE)
	.align		4
        /*000c*/ 	.word	index@(__assertfail)
	.align		4
        /*0010*/ 	.word	0x00000000
	.align		4
        /*0014*/ 	.word	0xfffffffe
	.align		4
        /*0018*/ 	.word	0x00000000
	.align		4
        /*001c*/ 	.word	0xfffffffd
	.align		4
        /*0020*/ 	.word	0x00000000
	.align		4
        /*0024*/ 	.word	0xfffffffc


//--------------------- .nv.constant4             --------------------------
	.section	.nv.constant4,"a",@progbits
	.align	8
	.align		8
.nv.constant4:
        /*0000*/ 	.dword	__assertfail
	.align		8
        /*0008*/ 	.dword	__unnamed_1
	.align		8
        /*0010*/ 	.dword	_ZN39_INTERNAL_c0d778b2_4_k_cu_852009cd_50394cuda3std3__45__cpo5beginE
	.align		8
        /*0018*/ 	.dword	_ZN39_INTERNAL_c0d778b2_4_k_cu_852009cd_50394cuda3std3__45__cpo3endE
	.align		8
        /*0020*/ 	.dword	_ZN39_INTERNAL_c0d778b2_4_k_cu_852009cd_50394cuda3std3__45__cpo6cbeginE
	.align		8
        /*0028*/ 	.dword	_ZN39_INTERNAL_c0d778b2_4_k_cu_852009cd_50394cuda3std3__45__cpo4cendE
	.align		8
        /*0030*/ 	.dword	_ZN39_INTERNAL_c0d778b2_4_k_cu_852009cd_50394cuda3std3__441_GLOBAL__N__c0d778b2_4_k_cu_852009cd_50396ignoreE
	.align		8
        /*0038*/ 	.dword	_ZN39_INTERNAL_c0d778b2_4_k_cu_852009cd_50394cuda3std3__419piecewise_constructE
	.align		8
        /*0040*/ 	.dword	_ZN39_INTERNAL_c0d778b2_4_k_cu_852009cd_50394cuda3std3__48in_placeE
	.align		8
        /*0048*/ 	.dword	_ZN39_INTERNAL_c0d778b2_4_k_cu_852009cd_50394cuda3std6ranges3__45__cpo4swapE
	.align		8
        /*0050*/ 	.dword	_ZN39_INTERNAL_c0d778b2_4_k_cu_852009cd_50394cuda3std6ranges3__45__cpo9iter_moveE
	.align		8
        /*0058*/ 	.dword	_ZN39_INTERNAL_c0d778b2_4_k_cu_852009cd_50394cute7productE
	.align		8
        /*0060*/ 	.dword	_ZN39_INTERNAL_c0d778b2_4_k_cu_852009cd_50394cute1_E
	.align		8
        /*0068*/ 	.dword	$str$22
	.align		8
        /*0070*/ 	.dword	$str$23


//--------------------- .text._ZN7cutlass13device_kernelINS_4gemm6kernel13GemmUniversalIN4cute5tupleIJiiiiEEENS1_10collective13CollectiveMmaINS1_34MainloopSm90TmaGmmaWarpSpecializedILi14ENS5_IJNS4_1CILi2EEESB_NSA_ILi1EEEEEENS1_32KernelTmaWarpSpecializedPingpongEEENS5_IJNSA_ILi64EEESG_NSA_ILi128EEEEEEaNS5_IJlSC_lEEEaSJ_NS4_8TiledMMAINS4_8MMA_AtomIJNS4_4SM904GMMA26MMA_64x64x32_S32S8S8_SS_TNEEEENS4_6LayoutINS5_IJSC_SC_SC_EEENS5_IJNSA_ILi0EEESS_SS_EEEEENS5_IJNS4_10UnderscoreESV_SV_EEEEENS4_23SM90_TMA_LOAD_MULTICASTENS4_14ComposedLayoutINS4_7SwizzleILi3ELi4ELi3EEENS4_18smem_ptr_flag_bitsILi8EEENSQ_INS5_IJNSA_ILi8EEESH_EEENS5_IJSH_SC_EEEEEEEvNS4_8identityESY_S18_vS19_EENS_8epilogue10collective6detail29Sm90TmaWarpSpecializedAdapterINS1C_15DefaultEpilogueIaSJ_SJ_NS1B_6thread17LinearCombinationIaLi1EiiLNS1G_9ScaleType4KindE0ELNS_15FloatRoundStyleE2EaEENS1_15EpilogueDefaultEEEEEvvEEEEvNT_6ParamsE --------------------------
	.section	.text._ZN7cutlass13device_kernelINS_4gemm6kernel13GemmUniversalIN4cute5tupleIJiiiiEEENS1_10collective13CollectiveMmaINS1_34MainloopSm90TmaGmmaWarpSpecializedILi14ENS5_IJNS4_1CILi2EEESB_NSA_ILi1EEEEEENS1_32KernelTmaWarpSpecializedPingpongEEENS5_IJNSA_ILi64EEESG_NSA_ILi128EEEEEEaNS5_IJlSC_lEEEaSJ_NS4_8TiledMMAINS4_8MMA_AtomIJNS4_4SM904GMMA26MMA_64x64x32_S32S8S8_SS_TNEEEENS4_6LayoutINS5_IJSC_SC_SC_EEENS5_IJNSA_ILi0EEESS_SS_EEEEENS5_IJNS4_10UnderscoreESV_SV_EEEEENS4_23SM90_TMA_LOAD_MULTICASTENS4_14ComposedLayoutINS4_7SwizzleILi3ELi4ELi3EEENS4_18smem_ptr_flag_bitsILi8EEENSQ_INS5_IJNSA_ILi8EEESH_EEENS5_IJSH_SC_EEEEEEEvNS4_8identityESY_S18_vS19_EENS_8epilogue10collective6detail29Sm90TmaWarpSpecializedAdapterINS1C_15DefaultEpilogueIaSJ_SJ_NS1B_6thread17LinearCombinationIaLi1EiiLNS1G_9ScaleType4KindE0ELNS_15FloatRoundStyleE2EaEENS1_15EpilogueDefaultEEEEEvvEEEEvNT_6ParamsE,"ax",@progbits
	.align	128
.text._ZN7cutlass13device_kernelINS_4gemm6kernel13GemmUniversalIN4cute5tupleIJiiiiEEENS1_10collective13CollectiveMmaINS1_34MainloopSm90TmaGmmaWarpSpecializedILi14ENS5_IJNS4_1CILi2EEESB_NSA_ILi1EEEEEENS1_32KernelTmaWarpSpecializedPingpongEEENS5_IJNSA_ILi64EEESG_NSA_ILi128EEEEEEaNS5_IJlSC_lEEEaSJ_NS4_8TiledMMAINS4_8MMA_AtomIJNS4_4SM904GMMA26MMA_64x64x32_S32S8S8_SS_TNEEEENS4_6LayoutINS5_IJSC_SC_SC_EEENS5_IJNSA_ILi0EEESS_SS_EEEEENS5_IJNS4_10UnderscoreESV_SV_EEEEENS4_23SM90_TMA_LOAD_MULTICASTENS4_14ComposedLayoutINS4_7SwizzleILi3ELi4ELi3EEENS4_18smem_ptr_flag_bitsILi8EEENSQ_INS5_IJNSA_ILi8EEESH_EEENS5_IJSH_SC_EEEEEEEvNS4_8identityESY_S18_vS19_EENS_8epilogue10collective6detail29Sm90TmaWarpSpecializedAdapterINS1C_15DefaultEpilogueIaSJ_SJ_NS1B_6thread17LinearCombinationIaLi1EiiLNS1G_9ScaleType4KindE0ELNS_15FloatRoundStyleE2EaEENS1_15EpilogueDefaultEEEEEvvEEEEvNT_6ParamsE:
        .type           _ZN7cutlass13device_kernelINS_4gemm6kernel13GemmUniversalIN4cute5tupleIJiiiiEEENS1_10collective13CollectiveMmaINS1_34MainloopSm90TmaGmmaWarpSpecializedILi14ENS5_IJNS4_1CILi2EEESB_NSA_ILi1EEEEEENS1_32KernelTmaWarpSpecializedPingpongEEENS5_IJNSA_ILi64EEESG_NSA_ILi128EEEEEEaNS5_IJlSC_lEEEaSJ_NS4_8TiledMMAINS4_8MMA_AtomIJNS4_4SM904GMMA26MMA_64x64x32_S32S8S8_SS_TNEEEENS4_6LayoutINS5_IJSC_SC_SC_EEENS5_IJNSA_ILi0EEESS_SS_EEEEENS5_IJNS4_10UnderscoreESV_SV_EEEEENS4_23SM90_TMA_LOAD_MULTICASTENS4_14ComposedLayoutINS4_7SwizzleILi3ELi4ELi3EEENS4_18smem_ptr_flag_bitsILi8EEENSQ_INS5_IJNSA_ILi8EEESH_EEENS5_IJSH_SC_EEEEEEEvNS4_8identityESY_S18_vS19_EENS_8epilogue10collective6detail29Sm90TmaWarpSpecializedAdapterINS1C_15DefaultEpilogueIaSJ_SJ_NS1B_6thread17LinearCombinationIaLi1EiiLNS1G_9ScaleType4KindE0ELNS_15FloatRoundStyleE2EaEENS1_15EpilogueDefaultEEEEEvvEEEEvNT_6ParamsE,@function
        .size           _ZN7cutlass13device_kernelINS_4gemm6kernel13GemmUniversalIN4cute5tupleIJiiiiEEENS1_10collective13CollectiveMmaINS1_34MainloopSm90TmaGmmaWarpSpecializedILi14ENS5_IJNS4_1CILi2EEESB_NSA_ILi1EEEEEENS1_32KernelTmaWarpSpecializedPingpongEEENS5_IJNSA_ILi64EEESG_NSA_ILi128EEEEEEaNS5_IJlSC_lEEEaSJ_NS4_8TiledMMAINS4_8MMA_AtomIJNS4_4SM904GMMA26MMA_64x64x32_S32S8S8_SS_TNEEEENS4_6LayoutINS5_IJSC_SC_SC_EEENS5_IJNSA_ILi0EEESS_SS_EEEEENS5_IJNS4_10UnderscoreESV_SV_EEEEENS4_23SM90_TMA_LOAD_MULTICASTENS4_14ComposedLayoutINS4_7SwizzleILi3ELi4ELi3EEENS4_18smem_ptr_flag_bitsILi8EEENSQ_INS5_IJNSA_ILi8EEESH_EEENS5_IJSH_SC_EEEEEEEvNS4_8identityESY_S18_vS19_EENS_8epilogue10collective6detail29Sm90TmaWarpSpecializedAdapterINS1C_15DefaultEpilogueIaSJ_SJ_NS1B_6thread17LinearCombinationIaLi1EiiLNS1G_9ScaleType4KindE0ELNS_15FloatRoundStyleE2EaEENS1_15EpilogueDefaultEEEEEvvEEEEvNT_6ParamsE,(.L_x_164 - _ZN7cutlass13device_kernelINS_4gemm6kernel13GemmUniversalIN4cute5tupleIJiiiiEEENS1_10collective13CollectiveMmaINS1_34MainloopSm90TmaGmmaWarpSpecializedILi14ENS5_IJNS4_1CILi2EEESB_NSA_ILi1EEEEEENS1_32KernelTmaWarpSpecializedPingpongEEENS5_IJNSA_ILi64EEESG_NSA_ILi128EEEEEEaNS5_IJlSC_lEEEaSJ_NS4_8TiledMMAINS4_8MMA_AtomIJNS4_4SM904GMMA26MMA_64x64x32_S32S8S8_SS_TNEEEENS4_6LayoutINS5_IJSC_SC_SC_EEENS5_IJNSA_ILi0EEESS_SS_EEEEENS5_IJNS4_10UnderscoreESV_SV_EEEEENS4_23SM90_TMA_LOAD_MULTICASTENS4_14ComposedLayoutINS4_7SwizzleILi3ELi4ELi3EEENS4_18smem_ptr_flag_bitsILi8EEENSQ_INS5_IJNSA_ILi8EEESH_EEENS5_IJSH_SC_EEEEEEEvNS4_8identityESY_S18_vS19_EENS_8epilogue10collective6detail29Sm90TmaWarpSpecializedAdapterINS1C_15DefaultEpilogueIaSJ_SJ_NS1B_6thread17LinearCombinationIaLi1EiiLNS1G_9ScaleType4KindE0ELNS_15FloatRoundStyleE2EaEENS1_15EpilogueDefaultEEEEEvvEEEEvNT_6ParamsE)
        .other          _ZN7cutlass13device_kernelINS_4gemm6kernel13GemmUniversalIN4cute5tupleIJiiiiEEENS1_10collective13CollectiveMmaINS1_34MainloopSm90TmaGmmaWarpSpecializedILi14ENS5_IJNS4_1CILi2EEESB_NSA_ILi1EEEEEENS1_32KernelTmaWarpSpecializedPingpongEEENS5_IJNSA_ILi64EEESG_NSA_ILi128EEEEEEaNS5_IJlSC_lEEEaSJ_NS4_8TiledMMAINS4_8MMA_AtomIJNS4_4SM904GMMA26MMA_64x64x32_S32S8S8_SS_TNEEEENS4_6LayoutINS5_IJSC_SC_SC_EEENS5_IJNSA_ILi0EEESS_SS_EEEEENS5_IJNS4_10UnderscoreESV_SV_EEEEENS4_23SM90_TMA_LOAD_MULTICASTENS4_14ComposedLayoutINS4_7SwizzleILi3ELi4ELi3EEENS4_18smem_ptr_flag_bitsILi8EEENSQ_INS5_IJNSA_ILi8EEESH_EEENS5_IJSH_SC_EEEEEEEvNS4_8identityESY_S18_vS19_EENS_8epilogue10collective6detail29Sm90TmaWarpSpecializedAdapterINS1C_15DefaultEpilogueIaSJ_SJ_NS1B_6thread17LinearCombinationIaLi1EiiLNS1G_9ScaleType4KindE0ELNS_15FloatRoundStyleE2EaEENS1_15EpilogueDefaultEEEEEvvEEEEvNT_6ParamsE,@"STO_CUDA_ENTRY STV_DEFAULT"
_ZN7cutlass13device_kernelINS_4gemm6kernel13GemmUniversalIN4cute5tupleIJiiiiEEENS1_10collective13CollectiveMmaINS1_34MainloopSm90TmaGmmaWarpSpecializedILi14ENS5_IJNS4_1CILi2EEESB_NSA_ILi1EEEEEENS1_32KernelTmaWarpSpecializedPingpongEEENS5_IJNSA_ILi64EEESG_NSA_ILi128EEEEEEaNS5_IJlSC_lEEEaSJ_NS4_8TiledMMAINS4_8MMA_AtomIJNS4_4SM904GMMA26MMA_64x64x32_S32S8S8_SS_TNEEEENS4_6LayoutINS5_IJSC_SC_SC_EEENS5_IJNSA_ILi0EEESS_SS_EEEEENS5_IJNS4_10UnderscoreESV_SV_EEEEENS4_23SM90_TMA_LOAD_MULTICASTENS4_14ComposedLayoutINS4_7SwizzleILi3ELi4ELi3EEENS4_18smem_ptr_flag_bitsILi8EEENSQ_INS5_IJNSA_ILi8EEESH_EEENS5_IJSH_SC_EEEEEEEvNS4_8identityESY_S18_vS19_EENS_8epilogue10collective6detail29Sm90TmaWarpSpecializedAdapterINS1C_15DefaultEpilogueIaSJ_SJ_NS1B_6thread17LinearCombinationIaLi1EiiLNS1G_9ScaleType4KindE0ELNS_15FloatRoundStyleE2EaEENS1_15EpilogueDefaultEEEEEvvEEEEvNT_6ParamsE:
[----:B------:R-:W0:Y:S02]  /*0000*/  LDC R1, c[0x0][0x28] ;  /* 0x00000a00ff017b82 */ /* 0x000e240000000800 */
[----:B0-----:R-:W-:Y:S01]  /*0010*/  VIADD R1, R1, 0xfffffff8 ;  /* 0xfffffff801017836 */ /* 0x001fe20000000000 */
[----:B------:R-:W0:Y:S01]  /*0020*/  S2R R4, SR_TID.X ;  /* 0x0000000000047919 */ /* 0x000e220000002100 */
[----:B------:R-:W-:Y:S01]  /*0030*/  ELECT P0, URZ, PT ;  /* 0x00000000003f782f */ /* 0x000fe20003800000 */
[----:B------:R-:W-:Y:S01]  /*0040*/  BSSY B0, `(.L_x_0) ;  /* 0x000000f000007945 */ /* 0x000fe20003800000 */
[--C-:B0-----:R-:W-:Y:S02]  /*0050*/  SHF.R.U32.HI R2, RZ, 0x5, R4.reuse ;  /* 0x00000005ff027819 */ /* 0x101fe40000011604 */
[----:B------:R-:W-:-:S03]  /*0060*/  SHF.R.U32.HI R7, RZ, 0x7, R4 ;  /* 0x00000007ff077819 */ /* 0x000fc60000011604 */
[----:B------:R-:W0:Y:S04]  /*0070*/  SHFL.IDX PT, R5, R2, RZ, 0x1f ;  /* 0x00001fff02057589 */ /* 0x000e2800000e0000 */
[----:B------:R1:W2:Y:S01]  /*0080*/  SHFL.IDX PT, R10, R7, RZ, 0x1f ;  /* 0x00001fff070a7589 */ /* 0x0002a200000e0000 */
[----:B0-----:R-:W-:-:S13]  /*0090*/  ISETP.NE.OR P0, PT, R5, RZ, !P0 ;  /* 0x000000ff0500720c */ /* 0x001fda0004705670 */
[----:B-12---:R-:W-:Y:S05]  /*00a0*/  @P0 BRA `(.L_x_1) ;  /* 0x0000000000200947 */ /* 0x006fea0003800000 */
[----:B------:R-:W-:Y:S02]  /*00b0*/  ULDC.64 UR4, c[0x0][0x198] ;  /* 0x0000660000047ab9 */ /* 0x000fe40000000a00 */
[----:B------:R-:W-:Y:S02]  /*00c0*/  UIADD3 UR6, UP0, UR4, 0xf0, URZ ;  /* 0x000000f004067890 */ /* 0x000fe4000ff1e03f */
[----:B------:R-:W-:Y:S02]  /*00d0*/  UIADD3 UR4, UP1, UR4, 0x1f0, URZ ;  /* 0x000001f004047890 */ /* 0x000fe4000ff3e03f */
[----:B------:R-:W-:Y:S02]  /*00e0*/  UIADD3.X UR7, URZ, UR5, URZ, UP0, !UPT ;  /* 0x000000053f077290 */ /* 0x000fe400087fe43f */
[----:B------:R-:W-:-:S07]  /*00f0*/  UIADD3.X UR5, URZ, UR5, URZ, UP1, !UPT ;  /* 0x000000053f057290 */ /* 0x000fce0008ffe43f */
[----:B------:R0:W-:Y:S02]  /*0100*/  UTMACCTL.PF [UR6] ;  /* 0x00000000060079b9 */ /* 0x0001e40008040000 */
[----:B------:R0:W-:Y:S02]  /*0110*/  UTMACCTL.PF [UR4] ;  /* 0x00000000040079b9 */ /* 0x0001e40008040000 */
[----:B0-----:R-:W-:Y:S01]  /*0120*/  NOP ;  /* 0x0000000000007918 */ /* 0x001fe20000000000 */
.L_x_1:
[----:B------:R-:W-:Y:S05]  /*0130*/  BSYNC B0 ;  /* 0x0000000000007941 */ /* 0x000fea0003800000 */
.L_x_0:
[----:B------:R-:W0:Y:S01]  /*0140*/  SHFL.IDX PT, R8, R2, RZ, 0x1f ;  /* 0x00001fff02087589 */ /* 0x000e2200000e0000 */
[----:B------:R-:W-:-:S04]  /*0150*/  SHF.R.S32.HI R3, RZ, 0x1f, R4 ;  /* 0x0000001fff037819 */ /* 0x000fc80000011404 */
[----:B------:R-:W-:Y:S02]  /*0160*/  LEA.HI R3, R3, R4, RZ, 0x7 ;  /* 0x0000000403037211 */ /* 0x000fe400078f38ff */
[----:B0-----:R-:W-:-:S13]  /*0170*/  ISETP.NE.AND P0, PT, R8, RZ, PT ;  /* 0x000000ff0800720c */ /* 0x001fda0003f05270 */
[----:B------:R-:W-:Y:S05]  /*0180*/  @P0 BRA `(.L_x_2) ;  /* 0x0000000000b40947 */ /* 0x000fea0003800000 */
[----:B------:R-:W-:Y:S01]  /*0190*/  ELECT P0, URZ, PT ;  /* 0x00000000003f782f */ /* 0x000fe20003800000 */
[----:B------:R-:W-:-:S12]  /*01a0*/  BSSY B0, `(.L_x_2) ;  /* 0x000002b000007945 */ /* 0x000fd80003800000 */
[----:B------:R-:W-:Y:S05]  /*01b0*/  @!P0 BRA `(.L_x_3) ;  /* 0x0000000000a48947 */ /* 0x000fea0003800000 */
[----:B------:R-:W0:Y:S01]  /*01c0*/  S2UR UR8, SR_CgaCtaId ;  /* 0x00000000000879c3 */ /* 0x000e220000008800 */
[----:B------:R-:W-:Y:S01]  /*01d0*/  UMOV UR4, 0x400 ;  /* 0x0000040000047882 */ /* 0x000fe20000000000 */
[----:B------:R-:W-:Y:S01]  /*01e0*/  UMOV UR5, 0x1 ;  /* 0x0000000100057882 */ /* 0x000fe20000000000 */
[----:B------:R-:W-:Y:S02]  /*01f0*/  UMOV UR6, 0x3 ;  /* 0x0000000300067882 */ /* 0x000fe40000000000 */
[----:B------:R-:W-:-:S04]  /*0200*/  UIADD3 UR6, -UR6, 0x100000, URZ ;  /* 0x0010000006067890 */ /* 0x000fc8000fffe13f */
[----:B------:R-:W-:Y:S02]  /*0210*/  USHF.L.U32 UR7, UR6, 0xb, URZ ;  /* 0x0000000b06077899 */ /* 0x000fe4000800063f */
[----:B------:R-:W-:Y:S02]  /*0220*/  USHF.L.U32 UR6, UR6, 0x1, URZ ;  /* 0x0000000106067899 */ /* 0x000fe4000800063f */
[----:B0-----:R-:W-:Y:S02]  /*0230*/  ULEA UR8, UR8, UR4, 0x18 ;  /* 0x0000000408087291 */ /* 0x001fe4000f8ec03f */
[----:B------:R-:W-:-:S04]  /*0240*/  UIADD3 UR4, -UR5, 0x100000, URZ ;  /* 0x0010000005047890 */ /* 0x000fc8000fffe13f */
[----:B------:R-:W-:Y:S02]  /*0250*/  USHF.L.U32 UR5, UR4, 0xb, URZ ;  /* 0x0000000b04057899 */ /* 0x000fe4000800063f */
[----:B------:R-:W-:Y:S01]  /*0260*/  USHF.L.U32 UR4, UR4, 0x1, URZ ;  /* 0x0000000104047899 */ /* 0x000fe2000800063f */
[----:B------:R-:W0:Y:S11]  /*0270*/  FENCE.VIEW.ASYNC.S ;  /* 0x00000000000073c6 */ /* 0x000e360000000000 */
[----:B0-----:R0:W1:Y:S01]  /*0280*/  SYNCS.EXCH.64 URZ, [UR8], UR4 ;  /* 0x00000004083f75b2 */ /* 0x0010620008000100 */
[----:B------:R0:W2:Y:S01]  /*0290*/  SYNCS.EXCH.64 URZ, [UR8+0x70], UR6 ;  /* 0x00007006083f75b2 */ /* 0x0000a20008000100 */
[----:B------:R0:W3:Y:S01]  /*02a0*/  SYNCS.EXCH.64 URZ, [UR8+0x8], UR4 ;  /* 0x00000804083f75b2 */ /* 0x0000e20008000100 */
[----:B------:R0:W4:Y:S01]  /*02b0*/  SYNCS.EXCH.64 URZ, [UR8+0x78], UR6 ;  /* 0x00007806083f75b2 */ /* 0x0001220008000100 */
[----:B------:R0:W0:Y:S01]  /*02c0*/  SYNCS.EXCH.64 URZ, [UR8+0x10], UR4 ;  /* 0x00001004083f75b2 */ /* 0x0000220008000100 */
        /* <DEDUP_REMOVED lines=23> */
[----:B-1234-:R-:W-:Y:S01]  /*0440*/  NOP ;  /* 0x0000000000007918 */ /* 0x01efe20000000000 */
.L_x_3:
[----:B0-----:R-:W-:Y:S05]  /*0450*/  BSYNC B0 ;  /* 0x0000000000007941 */ /* 0x001fea0003800000 */
.L_x_2:
[----:B------:R-:W0:Y:S01]  /*0460*/  SHFL.IDX PT, R13, R2, RZ, 0x1f ;  /* 0x00001fff020d7589 */ /* 0x000e2200000e0000 */
[----:B------:R-:W1:Y:S01]  /*0470*/  S2UR UR12, SR_CTAID.X ;  /* 0x00000000000c79c3 */ /* 0x000e620000002500 */
[----:B------:R-:W-:Y:S02]  /*0480*/  LOP3.LUT R3, R3, 0xffffff80, RZ, 0xc0, !PT ;  /* 0xffffff8003037812 */ /* 0x000fe400078ec0ff */
[----:B------:R-:W-:Y:S01]  /*0490*/  ELECT P0, URZ, PT ;  /* 0x00000000003f782f */ /* 0x000fe20003800000 */
[----:B------:R2:W3:Y:S01]  /*04a0*/  SHFL.IDX PT, R12, R2, RZ, 0x1f ;  /* 0x00001fff020c7589 */ /* 0x0004e200000e0000 */
[----:B------:R-:W-:Y:S01]  /*04b0*/  ELECT P1, URZ, PT ;  /* 0x00000000003f782f */ /* 0x000fe20003820000 */
[----:B------:R-:W-:Y:S01]  /*04c0*/  NOP ;  /* 0x0000000000007918 */ /* 0x000fe20000000000 */
[----:B------:R-:W-:Y:S01]  /*04d0*/  IMAD.IADD R3, R4, 0x1, -R3 ;  /* 0x0000000104037824 */ /* 0x000fe200078e0a03 */
[----:B------:R-:W4:Y:S01]  /*04e0*/  S2R R6, SR_CTAID.Y ;  /* 0x0000000000067919 */ /* 0x000f220000002600 */
[----:B------:R-:W-:Y:S01]  /*04f0*/  ULDC UR4, c[0x0][0x150] ;  /* 0x0000540000047ab9 */ /* 0x000fe20000000800 */
[----:B------:R-:W5:Y:S01]  /*0500*/  LDC R14, c[0x0][0x144] ;  /* 0x00005100ff0e7b82 */ /* 0x000f620000000800 */
[----:B------:R-:W-:Y:S01]  /*0510*/  UMOV UR11, 0x80 ;  /* 0x00000080000b7882 */ /* 0x000fe20000000000 */
[----:B------:R-:W-:Y:S01]  /*0520*/  SHF.R.S32.HI R0, RZ, 0x1f, R3 ;  /* 0x0000001fff007819 */ /* 0x000fe20000011403 */
[----:B------:R-:W-:Y:S01]  /*0530*/  NOP ;  /* 0x0000000000007918 */ /* 0x000fe20000000000 */
[C---:B------:R-:W-:Y:S01]  /*0540*/  VIADD R35, R10.reuse, 0xffffffff ;  /* 0xffffffff0a237836 */ /* 0x040fe20000000000 */
[----:B------:R-:W-:Y:S01]  /*0550*/  ISETP.NE.AND P4, PT, R10, RZ, PT ;  /* 0x000000ff0a00720c */ /* 0x000fe20003f85270 */
[----:B------:R-:W-:Y:S01]  /*0560*/  IMAD.MOV.U32 R57, RZ, RZ, 0x1 ;  /* 0x00000001ff397424 */ /* 0x000fe200078e00ff */
[----:B------:R-:W-:Y:S01]  /*0570*/  LEA.HI R9, R0, R3, RZ, 0x3 ;  /* 0x0000000300097211 */ /* 0x000fe200078f18ff */
[----:B------:R-:W5:Y:S01]  /*0580*/  LDC R15, c[0x0][0x140] ;  /* 0x00005000ff0f7b82 */ /* 0x000f620000000800 */
[----:B------:R-:W-:-:S02]  /*0590*/  ISETP.GE.U32.AND P6, PT, R35, 0x2, PT ;  /* 0x000000022300780c */ /* 0x000fc40003fc6070 */
[--C-:B------:R-:W-:Y:S02]  /*05a0*/  SHF.R.S32.HI R11, RZ, 0x3, R9.reuse ;  /* 0x00000003ff0b7819 */ /* 0x100fe40000011409 */
[----:B--2---:R-:W-:Y:S02]  /*05b0*/  SHF.R.S32.HI R2, RZ, 0x1f, R9 ;  /* 0x0000001fff027819 */ /* 0x004fe40000011409 */
[----:B------:R-:W-:Y:S01]  /*05c0*/  SHF.R.S32.HI R9, RZ, 0x1f, R8 ;  /* 0x0000001fff097819 */ /* 0x000fe20000011408 */
[----:B------:R-:W2:Y:S01]  /*05d0*/  LDC R25, c[0x0][0x148] ;  /* 0x00005200ff197b82 */ /* 0x000ea20000000800 */
[----:B0-----:R-:W-:Y:S02]  /*05e0*/  ISETP.NE.OR P0, PT, R13, RZ, !P0 ;  /* 0x000000ff0d00720c */ /* 0x001fe40004705670 */
[----:B-1----:R-:W-:Y:S02]  /*05f0*/  I2FP.F32.U32 R13, UR12 ;  /* 0x0000000c000d7c45 */ /* 0x002fe40008201000 */
[----:B------:R-:W-:-:S02]  /*0600*/  LEA.HI R2, R2, R11, RZ, 0x2 ;  /* 0x0000000b02027211 */ /* 0x000fc400078f10ff */
[----:B------:R-:W-:Y:S01]  /*0610*/  LEA.HI R9, R9, R8, RZ, 0x2 ;  /* 0x0000000809097211 */ /* 0x000fe200078f10ff */
[----:B------:R-:W-:Y:S01]  /*0620*/  FMUL R13, R13, UR4 ;  /* 0x000000040d0d7c20 */ /* 0x000fe20008400000 */
[----:B---3--:R-:W-:Y:S01]  /*0630*/  ISETP.NE.OR P1, PT, R12, RZ, !P1 ;  /* 0x000000ff0c00720c */ /* 0x008fe20004f25670 */
[----:B------:R-:W-:Y:S01]  /*0640*/  ULDC UR4, c[0x0][0x154] ;  /* 0x0000550000047ab9 */ /* 0x000fe20000000800 */
[----:B------:R-:W-:Y:S02]  /*0650*/  LOP3.LUT R12, R2, 0xfffffffc, RZ, 0xc0, !PT ;  /* 0xfffffffc020c7812 */ /* 0x000fe400078ec0ff */
[----:B------:R-:W-:Y:S01]  /*0660*/  LOP3.LUT R9, R9, 0x3ffffffc, RZ, 0xc0, !PT ;  /* 0x3ffffffc09097812 */ /* 0x000fe200078ec0ff */
[----:B------:R-:W0:Y:S01]  /*0670*/  F2I.U32.TRUNC.NTZ R13, R13 ;  /* 0x0000000d000d7305 */ /* 0x000e22000020f000 */
[----:B------:R-:W-:Y:S01]  /*0680*/  SHF.R.S32.HI R2, RZ, 0x1f, R5 ;  /* 0x0000001fff027819 */ /* 0x000fe20000011405 */
[----:B------:R-:W-:Y:S01]  /*0690*/  IMAD.IADD R12, R11, 0x1, -R12 ;  /* 0x000000010b0c7824 */ /* 0x000fe200078e0a0c */
[----:B------:R-:W-:Y:S01]  /*06a0*/  VOTEU.ALL UP1, P0 ;  /* 0x00000000003f7886 */ /* 0x000fe20000020000 */
[----:B------:R-:W-:Y:S01]  /*06b0*/  IMAD.IADD R9, R8, 0x1, -R9 ;  /* 0x0000000108097824 */ /* 0x000fe200078e0a09 */
[----:B------:R-:W-:Y:S01]  /*06c0*/  LEA.HI R2, R2, R5, RZ, 0x2 ;  /* 0x0000000502027211 */ /* 0x000fe200078f10ff */
[----:B------:R-:W-:Y:S01]  /*06d0*/  VOTEU.ALL UP0, P0 ;  /* 0x00000000003f7886 */ /* 0x000fe20000000000 */
[----:B----4-:R-:W-:Y:S01]  /*06e0*/  I2FP.F32.U32 R8, R6 ;  /* 0x0000000600087245 */ /* 0x010fe20000201000 */
[----:B------:R-:W-:Y:S01]  /*06f0*/  IMAD R9, R9, 0x4, R12 ;  /* 0x0000000409097824 */ /* 0x000fe200078e020c */
[----:B------:R-:W-:Y:S01]  /*0700*/  LOP3.LUT R2, R2, 0xfffffffc, RZ, 0xc0, !PT ;  /* 0xfffffffc02027812 */ /* 0x000fe200078ec0ff */
[----:B------:R-:W-:Y:S01]  /*0710*/  VOTEU.ALL UP2, P1 ;  /* 0x00000000003f7886 */ /* 0x000fe20000840000 */
[----:B------:R-:W1:Y:S01]  /*0720*/  @!UP1 S2UR UR7, SR_CgaCtaId ;  /* 0x00000000000799c3 */ /* 0x000e620000008800 */
[----:B------:R-:W-:Y:S01]  /*0730*/  FMUL R8, R8, UR4 ;  /* 0x0000000408087c20 */ /* 0x000fe20008400000 */
[----:B------:R-:W-:Y:S01]  /*0740*/  IMAD.SHL.U32 R56, R9, 0x4, RZ ;  /* 0x0000000409387824 */ /* 0x000fe200078e00ff */
[----:B------:R-:W-:Y:S01]  /*0750*/  UMOV UR4, 0x20 ;  /* 0x0000002000047882 */ /* 0x000fe20000000000 */
[----:B------:R-:W-:Y:S01]  /*0760*/  IMAD.IADD R5, R5, 0x1, -R2 ;  /* 0x0000000105057824 */ /* 0x000fe200078e0a02 */
[----:B------:R-:W-:Y:S01]  /*0770*/  LEA.HI R2, R9, R9, RZ, 0x1 ;  /* 0x0000000909027211 */ /* 0x000fe200078f08ff */
[----:B0-----:R-:W-:Y:S01]  /*0780*/  IMAD.MOV R13, RZ, RZ, -R13 ;  /* 0x000000ffff0d7224 */ /* 0x001fe200078e0a0d */
[----:B------:R-:W0:Y:S01]  /*0790*/  F2I.U32.TRUNC.NTZ R8, R8 ;  /* 0x0000000800087305 */ /* 0x000e22000020f000 */
[----:B------:R-:W3:Y:S01]  /*07a0*/  @!UP2 S2UR UR10, SR_CgaCtaId ;  /* 0x00000000000aa9c3 */ /* 0x000ee20000008800 */
[----:B------:R-:W-:Y:S01]  /*07b0*/  LOP3.LUT R2, R2, 0xfffffffe, RZ, 0xc0, !PT ;  /* 0xfffffffe02027812 */ /* 0x000fe200078ec0ff */
[----:B-----5:R-:W-:Y:S01]  /*07c0*/  IMAD R21, R14, R13, UR12 ;  /* 0x0000000c0e157e24 */ /* 0x020fe2000f8e020d */
[----:B------:R-:W-:Y:S01]  /*07d0*/  @!UP1 UMOV UR6, 0x400 ;  /* 0x0000040000069882 */ /* 0x000fe20000000000 */
[----:B------:R-:W-:-:S04]  /*07e0*/  @!UP1 UIADD3 UR4, -UR4, 0x100000, URZ ;  /* 0x0010000004049890 */ /* 0x000fc8000fffe13f */
[----:B------:R-:W-:Y:S02]  /*07f0*/  @!UP1 USHF.L.U32 UR5, UR4, 0xb, URZ ;  /* 0x0000000b04059899 */ /* 0x000fe4000800063f */
[----:B------:R-:W-:Y:S01]  /*0800*/  @!UP1 USHF.L.U32 UR4, UR4, 0x1, URZ ;  /* 0x0000000104049899 */ /* 0x000fe2000800063f */
[C---:B------:R-:W-:Y:S01]  /*0810*/  LOP3.LUT R56, R9.reuse, 0xc, R56, 0x78, !PT ;  /* 0x0000000c09387812 */ /* 0x040fe200078e7838 */
[----:B------:R-:W-:Y:S01]  /*0820*/  IMAD.IADD R2, R9, 0x1, -R2 ;  /* 0x0000000109027824 */ /* 0x000fe200078e0a02 */
[----:B------:R-:W-:Y:S01]  /*0830*/  @!UP2 UMOV UR9, 0x400 ;  /* 0x000004000009a882 */ /* 0x000fe20000000000 */
[----:B------:R-:W-:Y:S01]  /*0840*/  VOTEU.ALL UP3, P1 ;  /* 0x00000000003f7886 */ /* 0x000fe20000860000 */
[----:B------:R-:W-:Y:S01]  /*0850*/  VOTEU.ALL UP4, P1 ;  /* 0x00000000003f7886 */ /* 0x000fe20000880000 */
[----:B------:R-:W-:Y:S01]  /*0860*/  VOTEU.ALL UP5, P1 ;  /* 0x00000000003f7886 */ /* 0x000fe200008a0000 */
[----:B------:R-:W-:Y:S01]  /*0870*/  ISETP.NE.AND P3, PT, R2, R21, PT ;  /* 0x000000150200720c */ /* 0x000fe20003f65270 */
[----:B------:R4:W4:Y:S01]  /*0880*/  SHFL.IDX PT, R14, R7, RZ, 0x1f ;  /* 0x00001fff070e7589 */ /* 0x00092200000e0000 */
[----:B------:R-:W-:Y:S01]  /*0890*/  ISETP.EQ.U32.AND P2, PT, R15, 0x1, PT ;  /* 0x000000010f00780c */ /* 0x000fe20003f42070 */
[----:B0-----:R-:W-:Y:S01]  /*08a0*/  IMAD.MOV R20, RZ, RZ, -R8 ;  /* 0x000000ffff147224 */ /* 0x001fe200078e0a08 */
[----:B-1----:R-:W-:-:S02]  /*08b0*/  @!UP1 ULEA UR8, UR7, UR6, 0x18 ;  /* 0x0000000607089291 */ /* 0x002fc4000f8ec03f */
[----:B------:R-:W-:-:S04]  /*08c0*/  @!UP2 UIADD3 UR6, -UR11, 0x100000, URZ ;  /* 0x001000000b06a890 */ /* 0x000fc8000fffe13f */
[----:B------:R-:W-:Y:S02]  /*08d0*/  @!UP2 USHF.L.U32 UR7, UR6, 0xb, URZ ;  /* 0x0000000b0607a899 */ /* 0x000fe4000800063f */
[----:B------:R-:W-:Y:S01]  /*08e0*/  @!UP2 USHF.L.U32 UR6, UR6, 0x1, URZ ;  /* 0x000000010606a899 */ /* 0x000fe2000800063f */
[----:B--2---:R-:W-:Y:S01]  /*08f0*/  IMAD R9, R25, R20, R6 ;  /* 0x0000001419097224 */ /* 0x004fe200078e0206 */
[----:B------:R-:W-:Y:S01]  /*0900*/  VOTEU.ALL UP1, P0 ;  /* 0x00000000003f7886 */ /* 0x000fe20000020000 */
[----:B------:R-:W-:Y:S01]  /*0910*/  LOP3.LUT P0, RZ, R3, 0x7, RZ, 0xc0, !PT ;  /* 0x0000000703ff7812 */ /* 0x000fe2000780c0ff */
[----:B---3--:R-:W-:Y:S01]  /*0920*/  @!UP2 ULEA UR9, UR10, UR9, 0x18 ;  /* 0x000000090a09a291 */ /* 0x008fe2000f8ec03f */
[----:B------:R-:W-:Y:S01]  /*0930*/  @P3 LEA.HI R2, R56, R56, RZ, 0x1 ;  /* 0x0000003838023211 */ /* 0x000fe200078f08ff */
[----:B------:R-:W-:Y:S01]  /*0940*/  VOTEU.ALL UP2, P1 ;  /* 0x00000000003f7886 */ /* 0x000fe20000840000 */
[----:B------:R-:W-:Y:S01]  /*0950*/  ISETP.NE.AND P1, PT, R5, 0x3, PT ;  /* 0x000000030500780c */ /* 0x000fe20003f25270 */
[----:B------:R-:W0:Y:S02]  /*0960*/  FENCE.VIEW.ASYNC.S ;  /* 0x00000000000073c6 */ /* 0x000e240000000000 */
[----:B0-----:R0:W1:Y:S01]  /*0970*/  @!UP0 SYNCS.EXCH.64 URZ, [UR8+0x110], UR4 ;  /* 0x00011004083f85b2 */ /* 0x0010620008000100 */
[----:B------:R-:W-:-:S02]  /*0980*/  @P3 SHF.R.S32.HI R2, RZ, 0x1, R2 ;  /* 0x00000001ff023819 */ /* 0x000fc40000011402 */
[----:B------:R-:W-:Y:S02]  /*0990*/  ISETP.EQ.OR P1, PT, R5, RZ, !P1 ;  /* 0x000000ff0500720c */ /* 0x000fe40004f22670 */
[----:B------:R-:W-:Y:S02]  /*09a0*/  @P3 ISETP.NE.AND P5, PT, R2, R9, PT ;  /* 0x000000090200320c */ /* 0x000fe40003fa5270 */
[----:B------:R-:W-:Y:S02]  /*09b0*/  ISETP.LT.U32.AND P0, PT, R56, 0x4, !P0 ;  /* 0x000000043800780c */ /* 0x000fe40004701070 */
[----:B------:R-:W-:Y:S02]  /*09c0*/  ISETP.EQ.AND P1, PT, R10, RZ, P1 ;  /* 0x000000ff0a00720c */ /* 0x000fe40000f22270 */
[----:B------:R-:W-:Y:S02]  /*09d0*/  SEL R2, RZ, 0x1, !P0 ;  /* 0x00000001ff027807 */ /* 0x000fe40004000000 */
[----:B------:R-:W-:-:S02]  /*09e0*/  @P3 SEL R57, RZ, 0x1, P5 ;  /* 0x00000001ff393807 */ /* 0x000fc40002800000 */
[----:B------:R-:W-:Y:S01]  /*09f0*/  SEL R16, RZ, 0x1, !P1 ;  /* 0x00000001ff107807 */ /* 0x000fe20004800000 */
[----:B------:R0:W2:Y:S01]  /*0a00*/  @!UP1 SYNCS.EXCH.64 URZ, [UR8+0x118], UR4 ;  /* 0x00011804083f95b2 */ /* 0x0000a20008000100 */
[----:B------:R-:W-:Y:S01]  /*0a10*/  NOP ;  /* 0x0000000000007918 */ /* 0x000fe20000000000 */
[----:B------:R-:W-:Y:S02]  /*0a20*/  LOP3.LUT R57, R57, R2, RZ, 0xc0, !PT ;  /* 0x0000000239397212 */ /* 0x000fe400078ec0ff */
[----:B------:R-:W-:Y:S01]  /*0a30*/  SEL R16, R16, 0x2, P6 ;  /* 0x0000000210107807 */ /* 0x000fe20003000000 */
[----:B------:R0:W3:Y:S01]  /*0a40*/  @!UP2 SYNCS.EXCH.64 URZ, [UR9+0xf0], UR6 ;  /* 0x0000f006093fa5b2 */ /* 0x0000e20008000100 */
[----:B------:R0:W0:Y:S01]  /*0a50*/  @!UP3 SYNCS.EXCH.64 URZ, [UR9+0xf8], UR6 ;  /* 0x0000f806093fb5b2 */ /* 0x0000220008000100 */
[----:B------:R0:W0:Y:S01]  /*0a60*/  @!UP4 SYNCS.EXCH.64 URZ, [UR9+0x100], UR6 ;  /* 0x00010006093fc5b2 */ /* 0x0000220008000100 */
[----:B------:R0:W0:Y:S01]  /*0a70*/  @!UP5 SYNCS.EXCH.64 URZ, [UR9+0x108], UR6 ;  /* 0x00010806093fd5b2 */ /* 0x0000220008000100 */
[----:B------:R-:W-:Y:S01]  /*0a80*/  NOP ;  /* 0x0000000000007918 */ /* 0x000fe20000000000 */
[----:B-1--4-:R-:W-:Y:S05]  /*0a90*/  @!P2 BRA `(.L_x_4) ;  /* 0x000000000008a947 */ /* 0x012fea0003800000 */
[----:B0-23--:R-:W-:Y:S01]  /*0aa0*/  UCGABAR_ARV ;  /* 0x00000000000079c7 */ /* 0x00dfe20008000000 */
[----:B------:R-:W-:Y:S05]  /*0ab0*/  BRA `(.L_x_5) ;  /* 0x0000000000047947 */ /* 0x000fea0003800000 */
.L_x_4:
[----:B0-23--:R-:W-:Y:S01]  /*0ac0*/  NOP ;  /* 0x0000000000007918 */ /* 0x00dfe20000000000 */
.L_x_5:
[----:B------:R-:W-:Y:S01]  /*0ad0*/  ULDC.64 UR4, c[0x0][0x598] ;  /* 0x0001660000047ab9 */ /* 0x000fe20000000a00 */
[----:B------:R-:W-:Y:S01]  /*0ae0*/  ULDC.64 UR36, c[0x0][0x208] ;  /* 0x0000820000247ab9 */ /* 0x000fe20000000a00 */
[----:B------:R-:W-:-:S04]  /*0af0*/  ISETP.NE.U32.AND P0, PT, RZ, UR4, PT ;  /* 0x00000004ff007c0c */ /* 0x000fc8000bf05070 */
[----:B------:R-:W-:-:S13]  /*0b00*/  ISETP.NE.AND.EX P0, PT, RZ, UR5, PT, P0 ;  /* 0x00000005ff007c0c */ /* 0x000fda000bf05300 */
[----:B------:R-:W-:Y:S05]  /*0b10*/  @!P0 BRA `(.L_x_6) ;  /* 0x00000000001c8947 */ /* 0x000fea0003800000 */
[----:B------:R-:W0:Y:S02]  /*0b20*/  LDC.64 R8, c[0x0][0x598] ;  /* 0x00016600ff087b82 */ /* 0x000e240000000a00 */
[----:B0-----:R-:W2:Y:S02]  /*0b30*/  LDG.E.64 R8, desc[UR36][R8.64] ;  /* 0x0000002408087981 */ /* 0x001ea4000c1e1b00 */
[----:B--2---:R-:W-:-:S04]  /*0b40*/  ISETP.NE.U32.AND P0, PT, R8, RZ, PT ;  /* 0x000000ff0800720c */ /* 0x004fc80003f05070 */
[----:B------:R-:W-:-:S13]  /*0b50*/  ISETP.NE.AND.EX P0, PT, R9, RZ, PT, P0 ;  /* 0x000000ff0900720c */ /* 0x000fda0003f05300 */
[----:B------:R-:W-:Y:S05]  /*0b60*/  @!P0 BRA `(.L_x_6) ;  /* 0x0000000000088947 */ /* 0x000fea0003800000 */
[----:B------:R0:W5:Y:S01]  /*0b70*/  LD.E R58, desc[UR36][R8.64] ;  /* 0x00000024083a7980 */ /* 0x000162000c101900 */
[----:B------:R-:W-:Y:S05]  /*0b80*/  BRA `(.L_x_7) ;  /* 0x0000000000247947 */ /* 0x000fea0003800000 */
.L_x_6:
[----:B------:R-:W-:Y:S02]  /*0b90*/  ULDC.64 UR4, c[0x0][0x588] ;  /* 0x0001620000047ab9 */ /* 0x000fe40000000a00 */
[----:B------:R-:W-:-:S04]  /*0ba0*/  ISETP.NE.U32.AND P0, PT, RZ, UR4, PT ;  /* 0x00000004ff007c0c */ /* 0x000fc8000bf05070 */
[----:B------:R-:W-:-:S13]  /*0bb0*/  ISETP.NE.AND.EX P0, PT, RZ, UR5, PT, P0 ;  /* 0x00000005ff007c0c */ /* 0x000fda000bf05300 */
[----:B------:R-:W-:Y:S05]  /*0bc0*/  @!P0 BRA `(.L_x_8) ;  /* 0x00000000000c8947 */ /* 0x000fea0003800000 */
[----:B------:R-:W0:Y:S02]  /*0bd0*/  LDC.64 R58, c[0x0][0x588] ;  /* 0x00016200ff3a7b82 */ /* 0x000e240000000a00 */
[----:B0-----:R1:W5:Y:S01]  /*0be0*/  LDG.E R58, desc[UR36][R58.64] ;  /* 0x000000243a3a7981 */ /* 0x001362000c1e1900 */
[----:B------:R-:W-:Y:S05]  /*0bf0*/  BRA `(.L_x_7) ;  /* 0x0000000000087947 */ /* 0x000fea0003800000 */
.L_x_8:
[----:B------:R-:W-:Y:S02]  /*0c00*/  ULDC UR4, c[0x0][0x580] ;  /* 0x0001600000047ab9 */ /* 0x000fe40000000800 */
[----:B------:R-:W-:-:S07]  /*0c10*/  IMAD.U32 R58, RZ, RZ, UR4 ;  /* 0x00000004ff3a7e24 */ /* 0x000fce000f8e00ff */
.L_x_7:
[----:B------:R-:W-:Y:S02]  /*0c20*/  ULDC.64 UR4, c[0x0][0x5a0] ;  /* 0x0001680000047ab9 */ /* 0x000fe40000000a00 */
[----:B------:R-:W-:-:S04]  /*0c30*/  ISETP.NE.U32.AND P0, PT, RZ, UR4, PT ;  /* 0x00000004ff007c0c */ /* 0x000fc8000bf05070 */
[----:B------:R-:W-:-:S13]  /*0c40*/  ISETP.NE.AND.EX P0, PT, RZ, UR5, PT, P0 ;  /* 0x00000005ff007c0c */ /* 0x000fda000bf05300 */
[----:B------:R-:W-:Y:S05]  /*0c50*/  @!P0 BRA `(.L_x_9) ;  /* 0x00000000001c8947 */ /* 0x000fea0003800000 */
[----:B0-----:R-:W0:Y:S02]  /*0c60*/  LDC.64 R8, c[0x0][0x5a0] ;  /* 0x00016800ff087b82 */ /* 0x001e240000000a00 */
[----:B0-----:R-:W2:Y:S02]  /*0c70*/  LDG.E.64 R8, desc[UR36][R8.64] ;  /* 0x0000002408087981 */ /* 0x001ea4000c1e1b00 */
[----:B--2---:R-:W-:-:S04]  /*0c80*/  ISETP.NE.U32.AND P0, PT, R8, RZ, PT ;  /* 0x000000ff0800720c */ /* 0x004fc80003f05070 */
[----:B------:R-:W-:-:S13]  /*0c90*/  ISETP.NE.AND.EX P0, PT, R9, RZ, PT, P0 ;  /* 0x000000ff0900720c */ /* 0x000fda0003f05300 */
[----:B------:R-:W-:Y:S05]  /*0ca0*/  @!P0 BRA `(.L_x_9) ;  /* 0x0000000000088947 */ /* 0x000fea0003800000 */
[----:B-1----:R0:W5:Y:S01]  /*0cb0*/  LD.E R59, desc[UR36][R8.64] ;  /* 0x00000024083b7980 */ /* 0x002162000c101900 */
[----:B------:R-:W-:Y:S05]  /*0cc0*/  BRA `(.L_x_10) ;  /* 0x0000000000247947 */ /* 0x000fea0003800000 */
.L_x_9:
[----:B------:R-:W-:Y:S02]  /*0cd0*/  ULDC.64 UR4, c[0x0][0x590] ;  /* 0x0001640000047ab9 */ /* 0x000fe40000000a00 */
[----:B------:R-:W-:-:S04]  /*0ce0*/  ISETP.NE.U32.AND P0, PT, RZ, UR4, PT ;  /* 0x00000004ff007c0c */ /* 0x000fc8000bf05070 */
[----:B------:R-:W-:-:S13]  /*0cf0*/  ISETP.NE.AND.EX P0, PT, RZ, UR5, PT, P0 ;  /* 0x00000005ff007c0c */ /* 0x000fda000bf05300 */
[----:B------:R-:W-:Y:S05]  /*0d00*/  @!P0 BRA `(.L_x_11) ;  /* 0x00000000000c8947 */ /* 0x000fea0003800000 */
[----:B0-----:R-:W1:Y:S02]  /*0d10*/  LDC.64 R8, c[0x0][0x590] ;  /* 0x00016400ff087b82 */ /* 0x001e640000000a00 */
[----:B-1----:R1:W5:Y:S01]  /*0d20*/  LDG.E R59, desc[UR36][R8.64] ;  /* 0x00000024083b7981 */ /* 0x002362000c1e1900 */
[----:B------:R-:W-:Y:S05]  /*0d30*/  BRA `(.L_x_10) ;  /* 0x0000000000087947 */ /* 0x000fea0003800000 */
.L_x_11:
[----:B------:R-:W-:Y:S02]  /*0d40*/  ULDC UR4, c[0x0][0x584] ;  /* 0x0001610000047ab9 */ /* 0x000fe40000000800 */
[----:B-1----:R-:W-:-:S07]  /*0d50*/  IMAD.U32 R59, RZ, RZ, UR4 ;  /* 0x00000004ff3b7e24 */ /* 0x002fce000f8e00ff */
.L_x_10:
[----:B------:R-:W2:Y:S01]  /*0d60*/  LDC R2, c[0x0][0x65c] ;  /* 0x00019700ff027b82 */ /* 0x000ea20000000800 */
[----:B------:R-:W-:Y:S01]  /*0d70*/  ULDC UR6, c[0x0][0x28c] ;  /* 0x0000a30000067ab9 */ /* 0x000fe20000000800 */
[----:B------:R-:W-:Y:S01]  /*0d80*/  ISETP.NE.AND P0, PT, R10, 0x2, PT ;  /* 0x000000020a00780c */ /* 0x000fe20003f05270 */
[----:B------:R-:W-:Y:S01]  /*0d90*/  UIADD3 UR6, UR6, 0x7f, URZ ;  /* 0x0000007f06067890 */ /* 0x000fe2000fffe03f */
[----:B01----:R-:W-:Y:S01]  /*0da0*/  IMAD.U32 R8, RZ, RZ, UR12 ;  /* 0x0000000cff087e24 */ /* 0x003fe2000f8e00ff */
[----:B------:R-:W-:Y:S01]  /*0db0*/  UMOV UR38, URZ ;  /* 0x0000003f00267c82 */ /* 0x000fe20008000000 */
[----:B------:R-:W-:Y:S01]  /*0dc0*/  IMAD.MOV.U32 R9, RZ, RZ, RZ ;  /* 0x000000ffff097224 */ /* 0x000fe200078e00ff */
[----:B------:R-:W-:Y:S01]  /*0dd0*/  USHF.R.S32.HI UR7, URZ, 0x1f, UR6 ;  /* 0x0000001f3f077899 */ /* 0x000fe20008011406 */
[----:B------:R-:W-:Y:S01]  /*0de0*/  UMOV UR39, URZ ;  /* 0x0000003f00277c82 */ /* 0x000fe20008000000 */
[----:B------:R-:W-:Y:S02]  /*0df0*/  ULDC.64 UR8, c[0x0][0x650] ;  /* 0x0001940000087ab9 */ /* 0x000fe40000000a00 */
[----:B------:R-:W-:-:S04]  /*0e00*/  ULEA.HI UR7, UR7, UR6, URZ, 0x7 ;  /* 0x0000000607077291 */ /* 0x000fc8000f8f383f */
[----:B------:R-:W-:Y:S01]  /*0e10*/  USHF.R.S32.HI UR40, URZ, 0x7, UR7 ;  /* 0x000000073f287899 */ /* 0x000fe20008011407 */
[----:B--2---:R-:W-:-:S13]  /*0e20*/  ISETP.NE.AND P1, PT, R2, 0x1, PT ;  /* 0x000000010200780c */ /* 0x004fda0003f25270 */
[----:B------:R-:W0:Y:S01]  /*0e30*/  @P1 LDC R19, c[0x0][0x10] ;  /* 0x00000400ff131b82 */ /* 0x000e220000000800 */
[----:B------:R-:W-:Y:S02]  /*0e40*/  @P1 IMAD.MOV.U32 R7, RZ, RZ, RZ ;  /* 0x000000ffff071224 */ /* 0x000fe400078e00ff */
[----:B------:R-:W-:-:S05]  /*0e50*/  @P1 IMAD.MOV.U32 R17, RZ, RZ, RZ ;  /* 0x000000ffff111224 */ /* 0x000fca00078e00ff */
[----:B------:R-:W1:Y:S01]  /*0e60*/  @!P1 LDC R11, c[0x0][0xc] ;  /* 0x00000300ff0b9b82 */ /* 0x000e620000000800 */
[----:B------:R-:W-:Y:S01]  /*0e70*/  ULDC UR4, c[0x0][0xc] ;  /* 0x0000030000047ab9 */ /* 0x000fe20000000800 */
[----:B------:R-:W-:Y:S02]  /*0e80*/  ULDC UR5, c[0x0][0x10] ;  /* 0x0000040000057ab9 */ /* 0x000fe40000000800 */
[----:B------:R-:W-:-:S04]  /*0e90*/  UIMAD.WIDE.U32 UR4, UR4, UR5, URZ ;  /* 0x00000005040472a5 */ /* 0x000fc8000f8e003f */
[----:B------:R-:W2:Y:S01]  /*0ea0*/  LDC R2, c[0x0][0x14] ;  /* 0x00000500ff027b82 */ /* 0x000ea20000000800 */
[----:B0-----:R-:W-:-:S04]  /*0eb0*/  @P1 IMAD.WIDE.U32 R18, R19, UR12, R6 ;  /* 0x0000000c13121c25 */ /* 0x001fc8000f8e0006 */
[----:B------:R-:W-:Y:S02]  /*0ec0*/  @P1 IMAD.IADD R17, R19, 0x1, R17 ;  /* 0x0000000113111824 */ /* 0x000fe400078e0211 */
[----:B-1----:R-:W-:-:S04]  /*0ed0*/  @!P1 IMAD.WIDE.U32 R8, R6, R11, R8 ;  /* 0x0000000b06089225 */ /* 0x002fc800078e0008 */
[----:B------:R-:W-:Y:S02]  /*0ee0*/  @!P1 IMAD.MOV.U32 R18, RZ, RZ, R8 ;  /* 0x000000ffff129224 */ /* 0x000fe400078e0008 */
[----:B------:R-:W-:Y:S02]  /*0ef0*/  @!P1 IMAD.MOV.U32 R17, RZ, RZ, R9 ;  /* 0x000000ffff119224 */ /* 0x000fe400078e0009 */
[----:B--2---:R-:W-:-:S04]  /*0f00*/  IMAD.WIDE.U32 R12, R2, UR4, RZ ;  /* 0x00000004020c7c25 */ /* 0x004fc8000f8e00ff */
[----:B------:R-:W-:Y:S01]  /*0f10*/  IMAD R23, R2, UR5, RZ ;  /* 0x0000000502177c24 */ /* 0x000fe2000f8e02ff */
[----:B------:R0:W-:Y:S03]  /*0f20*/  STL.64 [R1], R12 ;  /* 0x0000000c01007387 */ /* 0x0001e60000100a00 */
[----:B------:R-:W-:Y:S01]  /*0f30*/  IMAD.IADD R23, R13, 0x1, R23 ;  /* 0x000000010d177824 */ /* 0x000fe200078e0217 */
[----:B------:R-:W-:Y:S06]  /*0f40*/  @P0 BRA `(.L_x_12) ;  /* 0x0000000000240947 */ /* 0x000fec0003800000 */
[----:B------:R-:W-:Y:S01]  /*0f50*/  USHF.R.U32.HI UR4, URZ, 0x1, UR40 ;  /* 0x000000013f047899 */ /* 0x000fe20008011628 */
[----:B------:R-:W-:Y:S01]  /*0f60*/  IADD3 R18, P0, R18, R12, RZ ;  /* 0x0000000c12127210 */ /* 0x000fe20007f1e0ff */
[----:B------:R-:W-:Y:S02]  /*0f70*/  UISETP.GE.U32.AND UP0, UPT, UR40, 0xe, UPT ;  /* 0x0000000e2800788c */ /* 0x000fe4000bf06070 */
[----:B------:R-:W-:Y:S02]  /*0f80*/  UIMAD.WIDE.U32 UR4, UR4, -0x6db6db6d, URZ ;  /* 0x92492493040478a5 */ /* 0x000fe4000f8e003f */
[----:B------:R-:W-:Y:S01]  /*0f90*/  IMAD.X R17, R23, 0x1, R17, P0 ;  /* 0x0000000117117824 */ /* 0x000fe200000e0611 */
[----:B------:R-:W-:Y:S01]  /*0fa0*/  UMOV UR39, URZ ;  /* 0x0000003f00277c82 */ /* 0x000fe20008000000 */
[----:B------:R-:W-:-:S04]  /*0fb0*/  USHF.R.U32.HI UR4, URZ, 0x2, UR5 ;  /* 0x000000023f047899 */ /* 0x000fc80008011605 */
[----:B------:R-:W-:Y:S02]  /*0fc0*/  UIMAD UR38, UR4, -0xe, UR40 ;  /* 0xfffffff2042678a4 */ /* 0x000fe4000f8e0228 */
[----:B------:R-:W-:-:S12]  /*0fd0*/  @UP0 ULOP3.LUT UR39, UR4, 0x1, URZ, 0xc0, !UPT ;  /* 0x0000000104270892 */ /* 0x000fd8000f8ec03f */
.L_x_12:
[----:B------:R-:W-:Y:S01]  /*0fe0*/  ISETP.GE.U32.AND P0, PT, R18, UR8, PT ;  /* 0x0000000812007c0c */ /* 0x000fe2000bf06070 */
[----:B------:R-:W-:Y:S01]  /*0ff0*/  IMAD.MOV.U32 R19, RZ, RZ, -0x1 ;  /* 0xffffffffff137424 */ /* 0x000fe200078e00ff */
[----:B------:R-:W-:Y:S01]  /*1000*/  PRMT R8, RZ, 0x7610, R8 ;  /* 0x00007610ff087816 */ /* 0x000fe20000000008 */
[----:B------:R-:W-:Y:S01]  /*1010*/  IMAD.MOV.U32 R22, RZ, RZ, -0x1 ;  /* 0xffffffffff167424 */ /* 0x000fe200078e00ff */
[----:B------:R-:W-:Y:S01]  /*1020*/  ISETP.GE.U32.AND.EX P0, PT, R17, UR9, PT, P0 ;  /* 0x0000000911007c0c */ /* 0x000fe2000bf06100 */
[----:B------:R-:W-:-:S12]  /*1030*/  IMAD.MOV.U32 R2, RZ, RZ, -0x1 ;  /* 0xffffffffff027424 */ /* 0x000fd800078e00ff */
[----:B------:R-:W-:Y:S05]  /*1040*/  @P0 BRA `(.L_x_13) ;  /* 0x00000004002c0947 */ /* 0x000fea0003800000 */
[----:B------:R-:W1:Y:S01]  /*1050*/  LDC.64 R26, c[0x0][0x628] ;  /* 0x00018a00ff1a7b82 */ /* 0x000e620000000a00 */
[----:B------:R-:W-:Y:S02]  /*1060*/  IMAD.MOV.U32 R8, RZ, RZ, R18 ;  /* 0x000000ffff087224 */ /* 0x000fe400078e0012 */
[----:B------:R-:W-:-:S05]  /*1070*/  IMAD.MOV.U32 R9, RZ, RZ, R17 ;  /* 0x000000ffff097224 */ /* 0x000fca00078e0011 */
[----:B------:R-:W2:Y:S08]  /*1080*/  LDC R2, c[0x0][0x630] ;  /* 0x00018c00ff027b82 */ /* 0x000eb00000000800 */
[----:B------:R-:W3:Y:S01]  /*1090*/  LDC.64 R28, c[0x0][0x620] ;  /* 0x00018800ff1c7b82 */ /* 0x000ee20000000a00 */
[----:B-1----:R-:W-:-:S04]  /*10a0*/  ISETP.NE.U32.AND P0, PT, R26, RZ, PT ;  /* 0x000000ff1a00720c */ /* 0x002fc80003f05070 */
[----:B------:R-:W-:-:S13]  /*10b0*/  ISETP.NE.AND.EX P0, PT, R27, RZ, PT, P0 ;  /* 0x000000ff1b00720c */ /* 0x000fda0003f05300 */
[----:B--23--:R-:W-:Y:S05]  /*10c0*/  @!P0 BRA `(.L_x_14) ;  /* 0x0000000000288947 */ /* 0x00cfea0003800000 */
[----:B0-----:R-:W0:Y:S02]  /*10d0*/  LDC R13, c[0x0][0x634] ;  /* 0x00018d00ff0d7b82 */ /* 0x001e240000000800 */
[----:B0-----:R-:W-:-:S05]  /*10e0*/  IADD3 R13, P0, R18, R13, RZ ;  /* 0x0000000d120d7210 */ /* 0x001fca0007f1e0ff */
[----:B------:R-:W-:-:S04]  /*10f0*/  IMAD.X R15, RZ, RZ, R17, P0 ;  /* 0x000000ffff0f7224 */ /* 0x000fc800000e0611 */
[----:B------:R-:W-:-:S04]  /*1100*/  IMAD.WIDE.U32 R8, R15, R26, RZ ;  /* 0x0000001a0f087225 */ /* 0x000fc800078e00ff */
[----:B------:R-:W-:-:S04]  /*1110*/  IMAD.WIDE.U32 R10, P0, R13, R27, R8 ;  /* 0x0000001b0d0a7225 */ /* 0x000fc80007800008 */
[----:B------:R-:W-:-:S04]  /*1120*/  IMAD.WIDE.U32 R8, R13, R26, RZ ;  /* 0x0000001a0d087225 */ /* 0x000fc800078e00ff */
[----:B------:R-:W-:Y:S01]  /*1130*/  IMAD.X R13, RZ, RZ, RZ, P0 ;  /* 0x000000ffff0d7224 */ /* 0x000fe200000e06ff */
[----:B------:R-:W-:Y:S01]  /*1140*/  IADD3 RZ, P0, R9, R10, RZ ;  /* 0x0000000a09ff7210 */ /* 0x000fe20007f1e0ff */
[----:B------:R-:W-:-:S04]  /*1150*/  IMAD.MOV.U32 R12, RZ, RZ, R11 ;  /* 0x000000ffff0c7224 */ /* 0x000fc800078e000b */
[----:B------:R-:W-:-:S08]  /*1160*/  IMAD.WIDE.U32.X R8, R15, R27, R12, P0 ;  /* 0x0000001b0f087225 */ /* 0x000fd000000e040c */
.L_x_14:
[----:B------:R-:W1:Y:S01]  /*1170*/  LDC.64 R32, c[0x0][0x640] ;  /* 0x00019000ff207b82 */ /* 0x000e620000000a00 */
[-C--:B------:R-:W-:Y:S01]  /*1180*/  SHF.R.U64 R30, R8, R2.reuse, R9 ;  /* 0x00000002081e7219 */ /* 0x080fe20000001209 */
[----:B------:R-:W-:Y:S01]  /*1190*/  IMAD.MOV.U32 R19, RZ, RZ, R17 ;  /* 0x000000ffff137224 */ /* 0x000fe200078e0011 */
[----:B------:R-:W-:Y:S01]  /*11a0*/  SHF.R.U32.HI R2, RZ, R2, R9 ;  /* 0x00000002ff027219 */ /* 0x000fe20000011609 */
[----:B------:R-:W-:Y:S01]  /*11b0*/  IMAD.MOV.U32 R26, RZ, RZ, 0x1 ;  /* 0x00000001ff1a7424 */ /* 0x000fe200078e00ff */
[----:B------:R-:W-:-:S03]  /*11c0*/  IADD3 R11, P0, RZ, -R30, RZ ;  /* 0x8000001eff0b7210 */ /* 0x000fc60007f1e0ff */
[----:B------:R-:W2:Y:S02]  /*11d0*/  LDC R10, c[0x0][0x618] ;  /* 0x00018600ff0a7b82 */ /* 0x000ea40000000800 */
[----:B------:R-:W-:-:S04]  /*11e0*/  IMAD.X R9, RZ, RZ, ~R2, P0 ;  /* 0x000000ffff097224 */ /* 0x000fc800000e0e02 */
[-C--:B------:R-:W-:Y:S02]  /*11f0*/  IMAD R2, R9, R28.reuse, RZ ;  /* 0x0000001c09027224 */ /* 0x080fe400078e02ff */
[----:B0-----:R-:W0:Y:S01]  /*1200*/  LDC R13, c[0x0][0x608] ;  /* 0x00018200ff0d7b82 */ /* 0x001e220000000800 */
[----:B------:R-:W-:-:S04]  /*1210*/  IMAD.WIDE.U32 R8, R11, R28, R18 ;  /* 0x0000001c0b087225 */ /* 0x000fc800078e0012 */
[----:B------:R-:W-:Y:S02]  /*1220*/  IMAD R11, R11, R29, R2 ;  /* 0x0000001d0b0b7224 */ /* 0x000fe400078e0202 */
[----:B------:R-:W-:Y:S01]  /*1230*/  IMAD.MOV.U32 R2, RZ, RZ, -0x1 ;  /* 0xffffffffff027424 */ /* 0x000fe200078e00ff */
[----:B------:R-:W3:Y:S01]  /*1240*/  LDC R31, c[0x0][0x658] ;  /* 0x00019600ff1f7b82 */ /* 0x000ee20000000800 */
[----:B------:R-:W-:Y:S01]  /*1250*/  IMAD.IADD R9, R9, 0x1, R11 ;  /* 0x0000000109097824 */ /* 0x000fe200078e020b */
[----:B-1----:R-:W-:-:S04]  /*1260*/  ISETP.NE.U32.AND P0, PT, R32, RZ, PT ;  /* 0x000000ff2000720c */ /* 0x002fc80003f05070 */
[----:B------:R-:W-:Y:S02]  /*1270*/  ISETP.NE.AND.EX P0, PT, R33, RZ, PT, P0 ;  /* 0x000000ff2100720c */ /* 0x000fe40003f05300 */
[----:B------:R-:W1:Y:S01]  /*1280*/  LDC R29, c[0x0][0x600] ;  /* 0x00018000ff1d7b82 */ /* 0x000e620000000800 */
[-CC-:B--2---:R-:W-:Y:S02]  /*1290*/  SHF.R.U64 R27, R8, R10.reuse, R9.reuse ;  /* 0x0000000a081b7219 */ /* 0x184fe40000001209 */
[----:B------:R-:W-:-:S05]  /*12a0*/  SHF.R.U32.HI R8, RZ, R10, R9 ;  /* 0x0000000aff087219 */ /* 0x000fca0000011609 */
[----:B------:R-:W2:Y:S01]  /*12b0*/  LDC R22, c[0x0][0x648] ;  /* 0x00019200ff167b82 */ /* 0x000ea20000000800 */
[-CC-:B0-----:R-:W-:Y:S02]  /*12c0*/  SHF.R.U64 R34, R27, R13.reuse, R8.reuse ;  /* 0x0000000d1b227219 */ /* 0x181fe40000001208 */
[----:B------:R-:W-:-:S05]  /*12d0*/  SHF.R.U32.HI R8, RZ, R13, R8 ;  /* 0x0000000dff087219 */ /* 0x000fca0000011608 */
[----:B------:R-:W0:Y:S01]  /*12e0*/  LDC R24, c[0x0][0x638] ;  /* 0x00018e00ff187b82 */ /* 0x000e220000000800 */
[-CC-:B---3--:R-:W-:Y:S02]  /*12f0*/  SHF.R.U64 R36, R34, R31.reuse, R8.reuse ;  /* 0x0000001f22247219 */ /* 0x188fe40000001208 */
[-C--:B------:R-:W-:Y:S02]  /*1300*/  SHF.L.U32 R2, R2, R31.reuse, RZ ;  /* 0x0000001f02027219 */ /* 0x080fe400000006ff */
[----:B------:R-:W-:Y:S01]  /*1310*/  SHF.R.U32.HI R9, RZ, R31, R8 ;  /* 0x0000001fff097219 */ /* 0x000fe20000011608 */
[----:B------:R-:W-:Y:S01]  /*1320*/  IMAD.MOV.U32 R8, RZ, RZ, R36 ;  /* 0x000000ffff087224 */ /* 0x000fe200078e0024 */
[----:B------:R-:W-:Y:S01]  /*1330*/  LOP3.LUT R15, RZ, R2, RZ, 0x33, !PT ;  /* 0x00000002ff0f7212 */ /* 0x000fe200078e33ff */
[----:B------:R-:W3:Y:S01]  /*1340*/  LDC R28, c[0x0][0x610] ;  /* 0x00018400ff1c7b82 */ /* 0x000ee20000000800 */
[----:B------:R-:W-:Y:S05]  /*1350*/  @!P0 BRA `(.L_x_15) ;  /* 0x0000000000288947 */ /* 0x000fea0003800000 */
[----:B------:R-:W4:Y:S02]  /*1360*/  LDC R13, c[0x0][0x64c] ;  /* 0x00019300ff0d7b82 */ /* 0x000f240000000800 */
[----:B----4-:R-:W-:-:S05]  /*1370*/  IADD3 R13, P0, R36, R13, RZ ;  /* 0x0000000d240d7210 */ /* 0x010fca0007f1e0ff */
        /* <DEDUP_REMOVED lines=8> */
.L_x_15:
[----:B--2---:R-:W-:Y:S01]  /*1400*/  SHF.R.U64 R7, R8, R22, R9 ;  /* 0x0000001608077219 */ /* 0x004fe20000001209 */
[----:B-1----:R-:W-:Y:S01]  /*1410*/  VIADD R8, R29, 0xffffffff ;  /* 0xffffffff1d087836 */ /* 0x002fe20000000000 */
[----:B------:R-:W-:Y:S01]  /*1420*/  SHF.L.U32 R2, R26, R31, RZ ;  /* 0x0000001f1a027219 */ /* 0x000fe200000006ff */
[----:B------:R-:W-:Y:S01]  /*1430*/  @P1 IMAD R21, R25, R20, R6 ;  /* 0x0000001419151224 */ /* 0x000fe200078e0206 */
[----:B------:R-:W-:Y:S01]  /*1440*/  LOP3.LUT R15, R34, R15, RZ, 0xc0, !PT ;  /* 0x0000000f220f7212 */ /* 0x000fe200078ec0ff */
[----:B------:R-:W-:Y:S01]  /*1450*/  IMAD.MOV R9, RZ, RZ, -R7 ;  /* 0x000000ffff097224 */ /* 0x000fe200078e0a07 */
[----:B------:R-:W-:-:S03]  /*1460*/  LOP3.LUT R8, R27, R8, RZ, 0xc0, !PT ;  /* 0x000000081b087212 */ /* 0x000fc600078ec0ff */
[----:B------:R-:W-:Y:S02]  /*1470*/  IMAD R6, R2, R7, R15 ;  /* 0x0000000702067224 */ /* 0x000fe400078e020f */
[----:B0-----:R-:W-:Y:S02]  /*1480*/  IMAD R2, R9, R24, R36 ;  /* 0x0000001809027224 */ /* 0x001fe400078e0224 */
[----:B---3--:R-:W-:Y:S02]  /*1490*/  IMAD R19, R6, R28, R21 ;  /* 0x0000001c06137224 */ /* 0x008fe400078e0215 */
[----:B------:R-:W-:Y:S02]  /*14a0*/  IMAD R2, R2, R29, R8 ;  /* 0x0000001d02027224 */ /* 0x000fe400078e0208 */
[----:B------:R-:W-:-:S03]  /*14b0*/  IMAD.MOV.U32 R6, RZ, RZ, 0x1 ;  /* 0x00000001ff067424 */ /* 0x000fc600078e00ff */
[----:B------:R-:W-:Y:S02]  /*14c0*/  SEL R22, R2, R19, !P1 ;  /* 0x0000001302167207 */ /* 0x000fe40004800000 */
[----:B------:R-:W-:Y:S01]  /*14d0*/  SEL R19, R19, R2, !P1 ;  /* 0x0000000213137207 */ /* 0x000fe20004800000 */
[----:B------:R-:W-:Y:S01]  /*14e0*/  IMAD.MOV.U32 R2, RZ, RZ, R30 ;  /* 0x000000ffff027224 */ /* 0x000fe200078e001e */
[----:B------:R-:W-:-:S07]  /*14f0*/  PRMT R8, R6, 0x7610, R8 ;  /* 0x0000761006087816 */ /* 0x000fce0000000008 */
.L_x_13:
[----:B------:R-:W-:Y:S05]  /*1500*/  @!P2 BRA `(.L_x_16) ;  /* 0x00000000000ca947 */ /* 0x000fea0003800000 */
[----:B------:R-:W-:Y:S01]  /*1510*/  UCGABAR_WAIT ;  /* 0x0000000000007dc7 */ /* 0x000fe20008000000 */
[----:B------:R-:W-:Y:S01]  /*1520*/  CCTL.IVALL ;  /* 0x00000000ff00798f */ /* 0x000fe20002000000 */
[----:B------:R-:W-:Y:S05]  /*1530*/  BRA `(.L_x_17) ;  /* 0x0000000000047947 */ /* 0x000fea0003800000 */
.L_x_16:
[----:B------:R-:W-:Y:S06]  /*1540*/  BAR.SYNC.DEFER_BLOCKING 0x0 ;  /* 0x0000000000007b1d */ /* 0x000fec0000010000 */
.L_x_17:
[----:B------:R-:W-:Y:S05]  /*1550*/  @!P4 BRA `(.L_x_18) ;  /* 0x00000030009cc947 */ /* 0x000fea0003800000 */
[----:B------:R-:W-:-:S13]  /*1560*/  ISETP.GT.U32.AND P0, PT, R35, 0x1, PT ;  /* 0x000000012300780c */ /* 0x000fda0003f04070 */
[----:B------:R-:W-:Y:S05]  /*1570*/  @P0 EXIT ;  /* 0x000000000000094d */ /* 0x000fea0003800000 */
.L_x_19:
[----:B------:R-:W-:-:S08]  /*1580*/  NOP ;  /* 0x0000000000007918 */ /* 0x000fd00000000000 */
[----:B------:R-:W1:Y:S02]  /*1590*/  USETMAXREG.TRY_ALLOC.CTAPOOL UP0, 0xe8 ;  /* 0x000000e8000079c8 */ /* 0x000e640008000600 */
[----:B-1----:R-:W-:-:S13]  /*15a0*/  PLOP3.LUT P0, PT, PT, PT, UP0, 0x80, 0x0 ;  /* 0x000000000000781c */ /* 0x002fda0003f0f008 */
[----:B------:R-:W-:Y:S05]  /*15b0*/  @!P0 BRA `(.L_x_19) ;  /* 0xfffffffc00f08947 */ /* 0x000fea000383ffff */
[----:B------:R-:W-:-:S13]  /*15c0*/  LOP3.LUT P0, RZ, R8, 0xff, RZ, 0xc0, !PT ;  /* 0x000000ff08ff7812 */ /* 0x000fda000780c0ff */
[----:B------:R-:W-:Y:S05]  /*15d0*/  @!P0 EXIT ;  /* 0x000000000000894d */ /* 0x000fea0003800000 */
[----:B------:R-:W1:Y:S01]  /*15e0*/  S2UR UR4, SR_CgaCtaId ;  /* 0x00000000000479c3 */ /* 0x000e620000008800 */
[----:B------:R-:W-:Y:S01]  /*15f0*/  VIADD R14, R14, 0xffffffff ;  /* 0xffffffff0e0e7836 */ /* 0x000fe20000000000 */
[CC--:B------:R-:W-:Y:S01]  /*1600*/  LEA.HI R4, R0.reuse, R3.reuse, RZ, 0x2 ;  /* 0x0000000300047211 */ /* 0x0c0fe200078f10ff */
[----:B------:R-:W-:Y:S01]  /*1610*/  UMOV UR41, 0x400 ;  /* 0x0000040000297882 */ /* 0x000fe20000000000 */
[----:B------:R-:W-:Y:S01]  /*1620*/  LEA.HI R0, R0, R3, RZ, 0x5 ;  /* 0x0000000300007211 */ /* 0x000fe200078f28ff */
[----:B------:R-:W-:Y:S01]  /*1630*/  UISETP.LT.AND UP0, UPT, UR40, 0x1, UPT ;  /* 0x000000012800788c */ /* 0x000fe2000bf01270 */
[----:B------:R-:W-:Y:S01]  /*1640*/  R2UR UR42, R14 ;  /* 0x000000000e2a72ca */ /* 0x000fe200000e0000 */
[----:B------:R-:W-:Y:S01]  /*1650*/  ULDC UR6, c[0x0][0x284] ;  /* 0x0000a10000067ab9 */ /* 0x000fe20000000800 */
[--C-:B------:R-:W-:Y:S01]  /*1660*/  SHF.R.S32.HI R60, RZ, 0x2, R4.reuse ;  /* 0x00000002ff3c7819 */ /* 0x100fe20000011404 */
[----:B------:R-:W-:Y:S01]  /*1670*/  USEL UR43, UR40, 0x1, UP0 ;  /* 0x00000001282b7887 */ /* 0x000fe20008000000 */
[----:B------:R-:W-:Y:S01]  /*1680*/  SHF.R.S32.HI R5, RZ, 0x1f, R4 ;  /* 0x0000001fff057819 */ /* 0x000fe20000011404 */
[----:B------:R-:W-:Y:S01]  /*1690*/  USHF.L.U32 UR46, UR40, 0x1, URZ ;  /* 0x00000001282e7899 */ /* 0x000fe2000800063f */
[----:B------:R-:W-:Y:S01]  /*16a0*/  LOP3.LUT R62, R4, 0xfffffffc, RZ, 0xc0, !PT ;  /* 0xfffffffc043e7812 */ /* 0x000fe200078ec0ff */
[----:B------:R-:W-:Y:S01]  /*16b0*/  UIADD3 UR43, -UR43, UR40, URZ ;  /* 0x000000282b2b7290 */ /* 0x000fe2000fffe13f */
[----:B------:R-:W-:-:S02]  /*16c0*/  LEA.HI R5, R5, R60, RZ, 0x3 ;  /* 0x0000003c05057211 */ /* 0x000fc400078f18ff */
[----:B------:R-:W-:Y:S01]  /*16d0*/  ISETP.NE.AND P0, PT, R14, RZ, PT ;  /* 0x000000ff0e00720c */ /* 0x000fe20003f05270 */
[----:B------:R-:W-:Y:S01]  /*16e0*/  IMAD.IADD R62, R3, 0x1, -R62 ;  /* 0x00000001033e7824 */ /* 0x000fe200078e0a3e */
[----:B------:R-:W-:Y:S01]  /*16f0*/  LOP3.LUT R5, R5, 0xfffffff8, RZ, 0xc0, !PT ;  /* 0xfffffff805057812 */ /* 0x000fe200078ec0ff */
[----:B------:R-:W-:Y:S01]  /*1700*/  USHF.L.U32 UR42, UR42, 0x3, URZ ;  /* 0x000000032a2a7899 */ /* 0x000fe2000800063f */
[----:B------:R-:W-:-:S03]  /*1710*/  SEL R69, RZ, 0x1, P0 ;  /* 0x00000001ff457807 */ /* 0x000fc60000000000 */
[----:B------:R-:W-:Y:S01]  /*1720*/  IMAD.IADD R60, R60, 0x1, -R5 ;  /* 0x000000013c3c7824 */ /* 0x000fe200078e0a05 */
[----:B-1----:R-:W-:Y:S01]  /*1730*/  ULEA UR41, UR4, UR41, 0x18 ;  /* 0x0000002904297291 */ /* 0x002fe2000f8ec03f */
[----:B------:R-:W-:Y:S01]  /*1740*/  SHF.R.S32.HI R5, RZ, 0x5, R0 ;  /* 0x00000005ff057819 */ /* 0x000fe20000011400 */
[----:B------:R-:W-:Y:S02]  /*1750*/  IMAD.U32 R64, RZ, RZ, UR42 ;  /* 0x0000002aff407e24 */ /* 0x000fe4000f8e00ff */
[----:B------:R-:W-:Y:S01]  /*1760*/  UIADD3 UR47, UR41, 0xf0, URZ ;  /* 0x000000f0292f7890 */ /* 0x000fe2000fffe03f */
[--C-:B------:R-:W-:Y:S01]  /*1770*/  SHF.R.S32.HI R61, RZ, 0x1f, R60.reuse ;  /* 0x0000001fff3d7819 */ /* 0x100fe2000001143c */
[----:B------:R-:W-:Y:S01]  /*1780*/  UIADD3 UR4, UR41, 0x200, URZ ;  /* 0x0000020029047890 */ /* 0x000fe2000fffe03f */
[C-C-:B------:R-:W-:Y:S01]  /*1790*/  IMAD R67, R5.reuse, -0x10, -R60.reuse ;  /* 0xfffffff005437824 */ /* 0x140fe200078e0a3c */
[----:B------:R-:W-:Y:S01]  /*17a0*/  UIADD3 UR5, UR41, 0x1c200, URZ ;  /* 0x0001c20029057890 */ /* 0x000fe2000fffe03f */
[C---:B------:R-:W-:Y:S01]  /*17b0*/  LOP3.LUT R66, R64.reuse, 0x8, RZ, 0xc0, !PT ;  /* 0x0000000840427812 */ /* 0x040fe200078ec0ff */
[----:B------:R-:W-:Y:S01]  /*17c0*/  USHF.R.U32.HI UR4, URZ, 0x4, UR4 ;  /* 0x000000043f047899 */ /* 0x000fe20008011604 */
[----:B------:R-:W-:Y:S01]  /*17d0*/  IMAD.U32 R63, RZ, RZ, UR47 ;  /* 0x0000002fff3f7e24 */ /* 0x000fe2000f8e00ff */
[----:B------:R-:W-:Y:S01]  /*17e0*/  USHF.R.U32.HI UR5, URZ, 0x4, UR5 ;  /* 0x000000043f057899 */ /* 0x000fe20008011605 */
[----:B------:R-:W-:Y:S01]  /*17f0*/  IMAD.WIDE R60, R5, 0x10, R60 ;  /* 0x00000010053c7825 */ /* 0x000fe200078e023c */
[----:B------:R-:W-:Y:S01]  /*1800*/  ULOP3.LUT UR4, UR4, 0x3fff, URZ, 0xc0, !UPT ;  /* 0x00003fff04047892 */ /* 0x000fe2000f8ec03f */
[----:B------:R-:W-:Y:S01]  /*1810*/  LOP3.LUT R64, R64, 0x8, RZ, 0xc, !PT ;  /* 0x0000000840407812 */ /* 0x000fe200078e0cff */
[----:B------:R-:W-:Y:S01]  /*1820*/  ULOP3.LUT UR5, UR5, 0x3fff, URZ, 0xc0, !UPT ;  /* 0x00003fff05057892 */ /* 0x000fe2000f8ec03f */
[----:B------:R-:W-:Y:S01]  /*1830*/  VIADD R65, R63, UR42 ;  /* 0x0000002a3f417c36 */ /* 0x000fe20008000000 */
[----:B------:R-:W-:Y:S01]  /*1840*/  LOP3.LUT R66, R66, 0x18, RZ, 0x3c, !PT ;  /* 0x0000001842427812 */ /* 0x000fe200078e3cff */
[----:B------:R-:W-:Y:S01]  /*1850*/  VIADD R67, R67, UR6 ;  /* 0x0000000643437c36 */ /* 0x000fe20008000000 */
[----:B------:R-:W-:-:S02]  /*1860*/  ULOP3.LUT UR44, UR4, 0x10000, URZ, 0xfc, !UPT ;  /* 0x00010000042c7892 */ /* 0x000fc4000f8efc3f */
[----:B------:R-:W-:-:S12]  /*1870*/  ULOP3.LUT UR45, UR5, 0x10000, URZ, 0xfc, !UPT ;  /* 0x00010000052d7892 */ /* 0x000fd8000f8efc3f */
.L_x_109:
[----:B------:R-:W-:Y:S01]  /*1880*/  SHF.L.U32 R0, R69, 0x1f, RZ ;  /* 0x0000001f45007819 */ /* 0x000fe200000006ff */
[----:B------:R-:W-:Y:S02]  /*1890*/  ULDC UR4, c[0x0][0x28c] ;  /* 0x0000a30000047ab9 */ /* 0x000fe40000000800 */
[----:B------:R-:W-:Y:S01]  /*18a0*/  ISETP.LT.AND P1, PT, RZ, UR4, PT ;  /* 0x00000004ff007c0c */ /* 0x000fe2000bf21270 */
[----:B-1----:R-:W1:Y:S02]  /*18b0*/  SYNCS.PHASECHK.TRANS64.TRYWAIT P0, [R63+UR42], R0 ;  /* 0x000000003f0075a7 */ /* 0x002e64000800016a */
[----:B-1-34-:R-:W-:Y:S10]  /*18c0*/  @!P0 BRA `(.L_x_20) ;  /* 0x00000044007c8947 */ /* 0x01aff40003800000 */
.L_x_141:
[----:B------:R-:W-:Y:S05]  /*18d0*/  @P1 BRA `(.L_x_21) ;  /* 0x0000000000401947 */ /* 0x000fea0003800000 */
[----:B-1----:R-:W-:Y:S01]  /*18e0*/  MOV R0, 0x0 ;  /* 0x0000000000007802 */ /* 0x002fe20000000f00 */
[----:B------:R-:W-:Y:S01]  /*18f0*/  ULDC.64 UR4, c[0x4][0x68] ;  /* 0x01001a0000047ab9 */ /* 0x000fe20000000a00 */
[----:B------:R-:W-:Y:S01]  /*1900*/  ULDC.64 UR6, c[0x4][0x8] ;  /* 0x0100020000067ab9 */ /* 0x000fe20000000a00 */
[----:B------:R-:W-:Y:S01]  /*1910*/  IMAD.U32 R4, RZ, RZ, UR4 ;  /* 0x00000004ff047e24 */ /* 0x000fe2000f8e00ff */
[----:B------:R1:W2:Y:S01]  /*1920*/  LDC.64 R14, c[0x4][R0] ;  /* 0x01000000000e7b82 */ /* 0x0002a20000000a00 */
[----:B------:R-:W-:Y:S01]  /*1930*/  IMAD.U32 R5, RZ, RZ, UR5 ;  /* 0x00000005ff057e24 */ /* 0x000fe2000f8e00ff */
[----:B------:R-:W-:Y:S01]  /*1940*/  ULDC.64 UR4, c[0x4][0x70] ;  /* 0x01001c0000047ab9 */ /* 0x000fe20000000a00 */
[----:B------:R-:W-:Y:S02]  /*1950*/  IMAD.U32 R10, RZ, RZ, UR6 ;  /* 0x00000006ff0a7e24 */ /* 0x000fe4000f8e00ff */
[----:B------:R-:W-:Y:S02]  /*1960*/  IMAD.U32 R6, RZ, RZ, UR4 ;  /* 0x00000004ff067e24 */ /* 0x000fe4000f8e00ff */
[----:B------:R-:W-:-:S02]  /*1970*/  IMAD.U32 R7, RZ, RZ, UR5 ;  /* 0x00000005ff077e24 */ /* 0x000fc4000f8e00ff */
[----:B------:R-:W-:Y:S02]  /*1980*/  IMAD.U32 R11, RZ, RZ, UR7 ;  /* 0x00000007ff0b7e24 */ /* 0x000fe4000f8e00ff */
[----:B------:R-:W-:Y:S02]  /*1990*/  IMAD.MOV.U32 R8, RZ, RZ, 0x1e1 ;  /* 0x000001e1ff087424 */ /* 0x000fe400078e00ff */
[----:B0-----:R-:W-:Y:S02]  /*19a0*/  IMAD.MOV.U32 R12, RZ, RZ, 0x1 ;  /* 0x00000001ff0c7424 */ /* 0x001fe400078e00ff */
[----:B-1----:R-:W-:-:S07]  /*19b0*/  IMAD.MOV.U32 R13, RZ, RZ, RZ ;  /* 0x000000ffff0d7224 */ /* 0x002fce00078e00ff */
[----:B------:R-:W-:-:S07]  /*19c0*/  LEPC R20, `(.L_x_21) ;  /* 0x000000001014794e */ /* 0x000fce0000000000 */
[----:B--2--5:R-:W-:Y:S05]  /*19d0*/  CALL.ABS.NOINC R14 ;  /* 0x000000000e007343 */ /* 0x024fea0003c00000 */
.L_x_21:
[----:B-1----:R-:W-:-:S04]  /*19e0*/  LOP3.LUT R0, R16, 0x1, RZ, 0xfc, !PT ;  /* 0x0000000110007812 */ /* 0x002fc800078efcff */
[----:B------:R-:W-:-:S13]  /*19f0*/  ISETP.NE.AND P0, PT, R0, 0x3, PT ;  /* 0x000000030000780c */ /* 0x000fda0003f05270 */
[----:B------:R-:W-:Y:S05]  /*1a00*/  @!P0 BRA `(.L_x_22) ;  /* 0x0000000000048947 */ /* 0x000fea0003800000 */
[----:B------:R-:W-:Y:S01]  /*1a10*/  BPT.TRAP 0x1 ;  /* 0x000000040000795c */ /* 0x000fe20000300000 */
.L_x_22:
[----:B------:R-:W-:Y:S02]  /*1a20*/  IMAD.U32 R3, RZ, RZ, UR38 ;  /* 0x00000026ff037e24 */ /* 0x000fe4000f8e00ff */
[----:B------:R-:W-:-:S03]  /*1a30*/  IMAD.U32 R0, RZ, RZ, UR39 ;  /* 0x00000027ff007e24 */ /* 0x000fc6000f8e00ff */
[----:B------:R-:W-:Y:S02]  /*1a40*/  LEA R3, R3, UR41, 0x3 ;  /* 0x0000002903037c11 */ /* 0x000fe4000f8e18ff */
[----:B------:R-:W-:-:S04]  /*1a50*/  SHF.L.U32 R0, R0, 0x1f, RZ ;  /* 0x0000001f00007819 */ /* 0x000fc800000006ff */
[----:B------:R1:W2:Y:S01]  /*1a60*/  SYNCS.PHASECHK.TRANS64.TRYWAIT P1, [R3+URZ], R0 ;  /* 0x00000000030075a7 */ /* 0x0002a2000802017f */
[----:B------:R-:W-:Y:S05]  /*1a70*/  @!P0 BRA `(.L_x_23) ;  /* 0x0000000000048947 */ /* 0x000fea0003800000 */
[----:B------:R-:W-:Y:S01]  /*1a80*/  BPT.TRAP 0x1 ;  /* 0x000000040000795c */ /* 0x000fe20000300000 */
.L_x_23:
[----:B--2---:R-:W-:Y:S05]  /*1a90*/  @P1 BRA `(.L_x_24) ;  /* 0x0000000000081947 */ /* 0x004fea0003800000 */
[----:B------:R-:W2:Y:S02]  /*1aa0*/  SYNCS.PHASECHK.TRANS64.TRYWAIT P1, [R3+URZ], R0 ;  /* 0x00000000030075a7 */ /* 0x000ea4000802017f */
[----:B--2---:R-:W-:Y:S05]  /*1ab0*/  @!P1 BRA `(.L_x_25) ;  /* 0x0000004400149947 */ /* 0x004fea0003800000 */
.L_x_24:
[----:B------:R-:W-:Y:S05]  /*1ac0*/  WARPSYNC.ALL ;  /* 0x0000000000007948 */ /* 0x000fea0003800000 */
[----:B------:R-:W-:Y:S01]  /*1ad0*/  ULEA UR8, UR38, UR44, 0x9 ;  /* 0x0000002c26087291 */ /* 0x000fe2000f8e483f */
[----:B------:R-:W-:Y:S01]  /*1ae0*/  WARPGROUP.ARRIVE ;  /* 0x00000000000079c5 */ /* 0x000fe20000000000 */
[----:B------:R-:W-:Y:S01]  /*1af0*/  ULEA UR9, UR38, UR45, 0x9 ;  /* 0x0000002d26097291 */ /* 0x000fe2000f8e483f */
[----:B-12---:R-:W-:Y:S01]  /*1b00*/  IMAD.U32 R0, RZ, RZ, UR43 ;  /* 0x0000002bff007e24 */ /* 0x006fe2000f8e00ff */
[----:B------:R-:W-:Y:S01]  /*1b10*/  UMOV UR5, 0x40000040 ;  /* 0x4000004000057882 */ /* 0x000fe20000000000 */
[----:B------:R-:W-:-:S02]  /*1b20*/  UMOV UR7, 0x40000040 ;  /* 0x4000004000077882 */ /* 0x000fc40000000000 */
[----:B------:R-:W-:Y:S01]  /*1b30*/  UMOV UR4, UR8 ;  /* 0x0000000800047c82 */ /* 0x000fe20008000000 */
[----:B------:R-:W-:Y:S01]  /*1b40*/  ISETP.GE.AND P1, PT, R0, 0x1, PT ;  /* 0x000000010000780c */ /* 0x000fe20003f26270 */
[----:B------:R-:W-:Y:S02]  /*1b50*/  UMOV UR6, UR9 ;  /* 0x0000000900067c82 */ /* 0x000fe40008000000 */
[----:B------:R-:W-:Y:S01]  /*1b60*/  IGMMA.64x64x32.S8.S8 R24, gdesc[UR4], RZ, !UPT, gsb0 ;  /* 0x01e00000041879f1 */ /* 0x000fe2000c0410ff */
[----:B------:R-:W-:Y:S02]  /*1b70*/  UIADD3 UR4, UR8, 0x2, URZ ;  /* 0x0000000208047890 */ /* 0x000fe4000fffe03f */
[----:B------:R-:W-:Y:S01]  /*1b80*/  UIADD3 UR6, UR9, 0x2, URZ ;  /* 0x0000000209067890 */ /* 0x000fe2000fffe03f */
[----:B------:R-:W-:Y:S01]  /*1b90*/  UMOV UR5, 0x40000040 ;  /* 0x4000004000057882 */ /* 0x000fe20000000000 */
[----:B------:R-:W-:Y:S01]  /*1ba0*/  UMOV UR7, 0x40000040 ;  /* 0x4000004000077882 */ /* 0x000fe20000000000 */
[----:B------:R-:W-:-:S02]  /*1bb0*/  WARPGROUP.DEPBAR.LE gsb0, 0x0 ;  /* 0x00008000000079c5 */ /* 0x000fc40000010000 */
[----:B------:R-:W-:-:S06]  /*1bc0*/  WARPGROUP.ARRIVE ;  /* 0x00000000000079c5 */ /* 0x000fcc0000000000 */
[----:B------:R-:W-:Y:S01]  /*1bd0*/  IGMMA.64x64x32.S8.S8 R24, gdesc[UR4], R24, gsb0 ;  /* 0x01e00000041879f1 */ /* 0x000fe20008041018 */
[----:B------:R-:W-:Y:S02]  /*1be0*/  UIADD3 UR4, UR8, 0x4, URZ ;  /* 0x0000000408047890 */ /* 0x000fe4000fffe03f */
[----:B------:R-:W-:Y:S01]  /*1bf0*/  UIADD3 UR6, UR9, 0x4, URZ ;  /* 0x0000000409067890 */ /* 0x000fe2000fffe03f */
[----:B------:R-:W-:Y:S01]  /*1c00*/  UMOV UR5, 0x40000040 ;  /* 0x4000004000057882 */ /* 0x000fe20000000000 */
[----:B------:R-:W-:Y:S01]  /*1c10*/  UMOV UR7, 0x40000040 ;  /* 0x4000004000077882 */ /* 0x000fe20000000000 */
[----:B------:R-:W-:Y:S02]  /*1c20*/  WARPGROUP.DEPBAR.LE gsb0, 0x0 ;  /* 0x00008000000079c5 */ /* 0x000fe40000010000 */
        /* <DEDUP_REMOVED lines=8> */
[----:B------:R-:W-:Y:S03]  /*1cb0*/  IGMMA.64x64x32.S8.S8 R24, gdesc[UR4], R24, gsb0 ;  /* 0x01e00000041879f1 */ /* 0x000fe60008041018 */
[----:B------:R-:W-:Y:S02]  /*1cc0*/  WARPGROUP.DEPBAR.LE gsb0, 0x0 ;  /* 0x00008000000079c5 */ /* 0x000fe40000010000 */
[----:B------:R-:W-:Y:S05]  /*1cd0*/  @!P1 BRA `(.L_x_26) ;  /* 0x0000000400149947 */ /* 0x000fea0003800000 */
[----:B------:R-:W-:Y:S01]  /*1ce0*/  UIADD3 UR4, UR38, 0x1, URZ ;  /* 0x0000000126047890 */ /* 0x000fe2000fffe03f */
[----:B------:R-:W-:Y:S02]  /*1cf0*/  IMAD.U32 R0, RZ, RZ, UR43 ;  /* 0x0000002bff007e24 */ /* 0x000fe4000f8e00ff */
[----:B------:R-:W-:Y:S01]  /*1d00*/  IMAD.U32 R3, RZ, RZ, UR38 ;  /* 0x00000026ff037e24 */ /* 0x000fe2000f8e00ff */
[----:B------:R-:W-:-:S04]  /*1d10*/  UISETP.NE.AND UP0, UPT, UR4, 0xe, UPT ;  /* 0x0000000e0400788c */ /* 0x000fc8000bf05270 */
[----:B------:R-:W-:Y:S02]  /*1d20*/  USEL UR5, URZ, 0x1, UP0 ;  /* 0x000000013f057887 */ /* 0x000fe40008000000 */
[----:B------:R-:W-:Y:S02]  /*1d30*/  USEL UR8, UR4, URZ, UP0 ;  /* 0x0000003f04087287 */ /* 0x000fe40008000000 */
[----:B------:R-:W-:-:S06]  /*1d40*/  ULOP3.LUT UR5, UR39, UR5, URZ, 0x3c, !UPT ;  /* 0x0000000527057292 */ /* 0x000fcc000f8e3c3f */
[----:B------:R-:W-:-:S07]  /*1d50*/  IMAD.U32 R6, RZ, RZ, UR5 ;  /* 0x00000005ff067e24 */ /* 0x000fce000f8e00ff */
.L_x_33:
[----:B------:R-:W-:Y:S05]  /*1d60*/  @!P0 BRA `(.L_x_27) ;  /* 0x0000000000048947 */ /* 0x000fea0003800000 */
[----:B------:R-:W-:Y:S01]  /*1d70*/  BPT.TRAP 0x1 ;  /* 0x000000040000795c */ /* 0x000fe20000300000 */
.L_x_27:
[----:B------:R-:W-:Y:S01]  /*1d80*/  ULEA UR4, UR8, UR41, 0x3 ;  /* 0x0000002908047291 */ /* 0x000fe2000f8e183f */
[----:B------:R-:W-:-:S08]  /*1d90*/  SHF.L.U32 R4, R6, 0x1f, RZ ;  /* 0x0000001f06047819 */ /* 0x000fd000000006ff */
[----:B------:R1:W2:Y:S01]  /*1da0*/  SYNCS.PHASECHK.TRANS64.TRYWAIT P1, [UR4], R4 ;  /* 0x00000004ff0075a7 */ /* 0x0002a20008020144 */
[----:B------:R-:W-:Y:S05]  /*1db0*/  @!P0 BRA `(.L_x_28) ;  /* 0x0000000000048947 */ /* 0x000fea0003800000 */
[----:B------:R-:W-:Y:S01]  /*1dc0*/  BPT.TRAP 0x1 ;  /* 0x000000040000795c */ /* 0x000fe20000300000 */
.L_x_28:
[----:B--2---:R-:W-:Y:S05]  /*1dd0*/  @P1 BRA `(.L_x_29) ;  /* 0x0000000000081947 */ /* 0x004fea0003800000 */
[----:B------:R-:W2:Y:S02]  /*1de0*/  SYNCS.PHASECHK.TRANS64.TRYWAIT P1, [UR4], R4 ;  /* 0x00000004ff0075a7 */ /* 0x000ea40008020144 */
[----:B--2---:R-:W-:Y:S05]  /*1df0*/  @!P1 BRA `(.L_x_30) ;  /* 0x0000004000589947 */ /* 0x004fea0003800000 */
.L_x_29:
[----:B------:R-:W-:Y:S01]  /*1e00*/  ULEA UR9, UR8, UR44, 0x9 ;  /* 0x0000002c08097291 */ /* 0x000fe2000f8e483f */
[----:B------:R-:W-:Y:S01]  /*1e10*/  WARPGROUP.ARRIVE ;  /* 0x00000000000079c5 */ /* 0x000fe20000000000 */
[----:B------:R-:W-:Y:S01]  /*1e20*/  ULEA UR10, UR8, UR45, 0x9 ;  /* 0x0000002d080a7291 */ /* 0x000fe2000f8e483f */
[----:B------:R-:W-:Y:S01]  /*1e30*/  UMOV UR5, 0x40000040 ;  /* 0x4000004000057882 */ /* 0x000fe20000000000 */
[----:B------:R-:W-:-:S03]  /*1e40*/  UMOV UR7, 0x40000040 ;  /* 0x4000004000077882 */ /* 0x000fc60000000000 */
[----:B------:R-:W-:Y:S02]  /*1e50*/  UMOV UR4, UR9 ;  /* 0x0000000900047c82 */ /* 0x000fe40008000000 */
[----:B------:R-:W-:Y:S02]  /*1e60*/  UMOV UR6, UR10 ;  /* 0x0000000a00067c82 */ /* 0x000fe40008000000 */
[----:B------:R-:W-:Y:S01]  /*1e70*/  IGMMA.64x64x32.S8.S8 R24, gdesc[UR4], R24, gsb0 ;  /* 0x01e00000041879f1 */ /* 0x000fe20008041018 */
        /* <DEDUP_REMOVED lines=23> */
[----:B------:R-:W-:Y:S01]  /*1ff0*/  BPT.TRAP 0x1 ;  /* 0x000000040000795c */ /* 0x000fe20000300000 */
.L_x_31:
[----:B------:R-:W-:-:S13]  /*2000*/  ISETP.NE.AND P1, PT, R57, RZ, PT ;  /* 0x000000ff3900720c */ /* 0x000fda0003f25270 */
[----:B-12---:R-:W-:-:S05]  /*2010*/  @P1 LEA R4, R3, UR41, 0x3 ;  /* 0x0000002903041c11 */ /* 0x006fca000f8e18ff */
[----:B------:R-:W-:-:S05]  /*2020*/  @P1 VIADD R5, R4, 0x70 ;  /* 0x0000007004051836 */ /* 0x000fca0000000000 */
[----:B------:R-:W-:-:S04]  /*2030*/  @P1 PRMT R5, R56, 0x654, R5 ;  /* 0x0000065438051816 */ /* 0x000fc80000000005 */
[----:B------:R1:W-:Y:S01]  /*2040*/  @P1 SYNCS.ARRIVE.TRANS64.RED.A1T0 RZ, [R5+URZ], RZ ;  /* 0x000000ff05ff19a7 */ /* 0x0003e2000810043f */
[----:B------:R-:W-:-:S13]  /*2050*/  ISETP.GT.U32.AND P1, PT, R16, 0x1, PT ;  /* 0x000000011000780c */ /* 0x000fda0003f24070 */
[----:B-1----:R-:W-:Y:S05]  /*2060*/  @P1 BRA `(.L_x_32) ;  /* 0x0000000000041947 */ /* 0x002fea0003800000 */
[----:B------:R-:W-:Y:S01]  /*2070*/  BPT.TRAP 0x1 ;  /* 0x000000040000795c */ /* 0x000fe20000300000 */
.L_x_32:
[----:B------:R-:W-:Y:S01]  /*2080*/  UIADD3 UR8, UR8, 0x1, URZ ;  /* 0x0000000108087890 */ /* 0x000fe2000fffe03f */
[C---:B------:R-:W-:Y:S01]  /*2090*/  ISETP.GT.AND P2, PT, R0.reuse, 0x1, PT ;  /* 0x000000010000780c */ /* 0x040fe20003f44270 */
[----:B------:R-:W-:Y:S02]  /*20a0*/  VIADD R3, R3, 0x1 ;  /* 0x0000000103037836 */ /* 0x000fe40000000000 */
[----:B------:R-:W-:Y:S01]  /*20b0*/  UISETP.NE.AND UP0, UPT, UR8, 0xe, UPT ;  /* 0x0000000e0800788c */ /* 0x000fe2000bf05270 */
[----:B------:R-:W-:Y:S02]  /*20c0*/  VIADD R0, R0, 0xffffffff ;  /* 0xffffffff00007836 */ /* 0x000fe40000000000 */
[C---:B------:R-:W-:Y:S01]  /*20d0*/  ISETP.NE.AND P1, PT, R3.reuse, 0xe, PT ;  /* 0x0000000e0300780c */ /* 0x040fe20003f25270 */
[----:B------:R-:W-:Y:S02]  /*20e0*/  USEL UR4, URZ, 0x1, UP0 ;  /* 0x000000013f047887 */ /* 0x000fe40008000000 */
[----:B------:R-:W-:Y:S01]  /*20f0*/  USEL UR8, UR8, URZ, UP0 ;  /* 0x0000003f08087287 */ /* 0x000fe20008000000 */
[----:B------:R-:W-:-:S03]  /*2100*/  SEL R3, R3, RZ, P1 ;  /* 0x000000ff03037207 */ /* 0x000fc60000800000 */
[----:B------:R-:W-:Y:S01]  /*2110*/  LOP3.LUT R6, R6, UR4, RZ, 0x3c, !PT ;  /* 0x0000000406067c12 */ /* 0x000fe2000f8e3cff */
[----:B------:R-:W-:Y:S07]  /*2120*/  @P2 BRA `(.L_x_33) ;  /* 0xfffffffc000c2947 */ /* 0x000fee000383ffff */
.L_x_26:
[----:B------:R-:W1:Y:S01]  /*2130*/  LDC R0, c[0x0][0x28c] ;  /* 0x0000a300ff007b82 */ /* 0x000e620000000800 */
[----:B------:R2:W-:Y:S01]  /*2140*/  SYNCS.ARRIVE.TRANS64.A1T0 RZ, [R64+UR47], RZ ;  /* 0x000000ff40ff79a7 */ /* 0x0005e2000810002f */
[----:B-1----:R-:W-:-:S13]  /*2150*/  ISETP.GE.AND P1, PT, R0, 0x1, PT ;  /* 0x000000010000780c */ /* 0x002fda0003f26270 */
[----:B--2---:R-:W-:Y:S05]  /*2160*/  @!P1 BRA `(.L_x_34) ;  /* 0x00000000004c9947 */ /* 0x004fea0003800000 */
[----:B------:R-:W-:Y:S05]  /*2170*/  @!P0 BRA `(.L_x_35) ;  /* 0x0000000000048947 */ /* 0x000fea0003800000 */
[----:B------:R-:W-:Y:S01]  /*2180*/  BPT.TRAP 0x1 ;  /* 0x000000040000795c */ /* 0x000fe20000300000 */
.L_x_35:
[----:B------:R-:W-:Y:S01]  /*2190*/  ISETP.NE.AND P0, PT, R57, RZ, PT ;  /* 0x000000ff3900720c */ /* 0x000fe20003f05270 */
[----:B------:R-:W-:Y:S01]  /*21a0*/  BSSY B0, `(.L_x_36) ;  /* 0x000000d000007945 */ /* 0x000fe20003800000 */
[----:B------:R-:W-:-:S11]  /*21b0*/  ISETP.GT.U32.AND P1, PT, R16, 0x1, PT ;  /* 0x000000011000780c */ /* 0x000fd60003f24070 */
[----:B------:R-:W-:Y:S05]  /*21c0*/  @!P0 BRA `(.L_x_37) ;  /* 0x0000000000288947 */ /* 0x000fea0003800000 */
[----:B------:R-:W-:-:S04]  /*21d0*/  UIADD3 UR6, UR43, UR38, URZ ;  /* 0x000000262b067290 */ /* 0x000fc8000fffe03f */
[----:B------:R-:W-:-:S04]  /*21e0*/  USHF.R.U32.HI UR4, URZ, 0x1, UR6 ;  /* 0x000000013f047899 */ /* 0x000fc80008011606 */
[----:B------:R-:W-:-:S04]  /*21f0*/  UIMAD.WIDE.U32 UR4, UR4, -0x6db6db6d, URZ ;  /* 0x92492493040478a5 */ /* 0x000fc8000f8e003f */
[----:B------:R-:W-:-:S04]  /*2200*/  USHF.R.U32.HI UR4, URZ, 0x2, UR5 ;  /* 0x000000023f047899 */ /* 0x000fc80008011605 */
[----:B------:R-:W-:-:S04]  /*2210*/  UIMAD UR6, UR4, -0xe, UR6 ;  /* 0xfffffff2040678a4 */ /* 0x000fc8000f8e0206 */
[----:B------:R-:W-:-:S04]  /*2220*/  ULEA UR6, UR6, UR41, 0x3 ;  /* 0x0000002906067291 */ /* 0x000fc8000f8e183f */
[----:B------:R-:W-:-:S06]  /*2230*/  UIADD3 UR6, UR6, 0x70, URZ ;  /* 0x0000007006067890 */ /* 0x000fcc000fffe03f */
[----:B------:R-:W-:-:S05]  /*2240*/  IMAD.U32 R3, RZ, RZ, UR6 ;  /* 0x00000006ff037e24 */ /* 0x000fca000f8e00ff */
[----:B------:R-:W-:-:S04]  /*2250*/  PRMT R0, R56, 0x654, R3 ;  /* 0x0000065438007816 */ /* 0x000fc80000000003 */
[----:B------:R1:W-:Y:S03]  /*2260*/  SYNCS.ARRIVE.TRANS64.RED.A1T0 RZ, [R0+URZ], RZ ;  /* 0x000000ff00ff79a7 */ /* 0x0003e6000810043f */
.L_x_37:
[----:B------:R-:W-:Y:S05]  /*2270*/  BSYNC B0 ;  /* 0x0000000000007941 */ /* 0x000fea0003800000 */
.L_x_36:
[----:B------:R-:W-:Y:S05]  /*2280*/  @P1 BRA `(.L_x_34) ;  /* 0x0000000000041947 */ /* 0x000fea0003800000 */
[----:B------:R-:W-:Y:S01]  /*2290*/  BPT.TRAP 0x1 ;  /* 0x000000040000795c */ /* 0x000fe20000300000 */
.L_x_34:
[----:B-1----:R-:W-:Y:S01]  /*22a0*/  SHF.L.U32 R0, R69, 0x1f, RZ ;  /* 0x0000001f45007819 */ /* 0x002fe200000006ff */
[----:B------:R-:W-:Y:S01]  /*22b0*/  UIADD3 UR38, UR46, UR38, URZ ;  /* 0x000000262e267290 */ /* 0x000fe2000fffe03f */
[----:B------:R-:W1:Y:S01]  /*22c0*/  LDC R15, c[0x0][0x288] ;  /* 0x0000a200ff0f7b82 */ /* 0x000e620000000800 */
[----:B------:R-:W-:Y:S01]  /*22d0*/  UISETP.GE.U32.AND UP1, UPT, UR46, 0xe, UPT ;  /* 0x0000000e2e00788c */ /* 0x000fe2000bf26070 */
[----:B------:R-:W-:Y:S01]  /*22e0*/  IMAD.SHL.U32 R8, R62, 0x2, RZ ;  /* 0x000000023e087824 */ /* 0x000fe200078e00ff */
[----:B------:R-:W-:Y:S02]  /*22f0*/  UISETP.GT.U32.AND UP0, UPT, UR38, 0xd, UPT ;  /* 0x0000000d2600788c */ /* 0x000fe4000bf04070 */
[----:B------:R-:W-:Y:S02]  /*2300*/  USHF.R.U32.HI UR4, URZ, 0x1, UR38 ;  /* 0x000000013f047899 */ /* 0x000fe40008011626 */
[----:B------:R-:W-:Y:S01]  /*2310*/  UISETP.LT.U32.AND UP0, UPT, UR46, 0xe, UP0 ;  /* 0x0000000e2e00788c */ /* 0x000fe20008701070 */
[----:B------:R-:W2:Y:S01]  /*2320*/  SYNCS.PHASECHK.TRANS64.TRYWAIT P0, [R63+UR42+0x10], R0 ;  /* 0x000010003f0075a7 */ /* 0x000ea2000800016a */
[----:B------:R-:W-:Y:S01]  /*2330*/  UIMAD.WIDE.U32 UR4, UR4, -0x6db6db6d, URZ ;  /* 0x92492493040478a5 */ /* 0x000fe2000f8e003f */
[----:B------:R-:W-:Y:S01]  /*2340*/  SHF.R.S32.HI R9, RZ, 0x1f, R8 ;  /* 0x0000001fff097819 */ /* 0x000fe20000011408 */
[----:B------:R-:W-:-:S02]  /*2350*/  USEL UR6, URZ, 0x1, !UP0 ;  /* 0x000000013f067887 */ /* 0x000fc4000c000000 */
[----:B------:R-:W-:Y:S02]  /*2360*/  USHF.R.U32.HI UR4, URZ, 0x2, UR5 ;  /* 0x000000023f047899 */ /* 0x000fe40008011605 */
[----:B------:R-:W-:Y:S02]  /*2370*/  ULOP3.LUT UR39, UR39, UR6, URZ, 0x3c, !UPT ;  /* 0x0000000627277292 */ /* 0x000fe4000f8e3c3f */
[----:B------:R-:W-:Y:S02]  /*2380*/  UIMAD UR38, UR4, -0xe, UR38 ;  /* 0xfffffff2042678a4 */ /* 0x000fe4000f8e0226 */
[----:B------:R-:W-:Y:S01]  /*2390*/  @UP1 ULOP3.LUT UR39, UR39, 0x1, UR4, 0x78, !UPT ;  /* 0x0000000127271892 */ /* 0x000fe2000f8e7804 */
[----:B-12---:R-:W-:Y:S11]  /*23a0*/  @!P0 BRA `(.L_x_38) ;  /* 0x0000003c00048947 */ /* 0x006ff60003800000 */
.L_x_142:
[----:B-1----:R-:W-:Y:S01]  /*23b0*/  IMAD.SHL.U32 R0, R19, 0x40, RZ ;  /* 0x0000004013007824 */ /* 0x002fe200078e00ff */
[----:B------:R-:W-:Y:S01]  /*23c0*/  ULDC UR6, c[0x0][0x284] ;  /* 0x0000a10000067ab9 */ /* 0x000fe20000000800 */
[----:B------:R-:W-:Y:S01]  /*23d0*/  IMAD.SHL.U32 R22, R22, 0x40, RZ ;  /* 0x0000004016167824 */ /* 0x000fe200078e00ff */
[----:B------:R-:W-:Y:S01]  /*23e0*/  SHF.R.S32.HI R71, RZ, 0x1f, R2 ;  /* 0x0000001fff477819 */ /* 0x000fe20000011402 */
[----:B------:R-:W-:Y:S01]  /*23f0*/  ULDC.64 UR4, c[0x0][0x5d0] ;  /* 0x0001740000047ab9 */ /* 0x000fe20000000a00 */
[----:B------:R-:W-:Y:S01]  /*2400*/  ISETP.GE.AND P0, PT, R0, UR6, PT ;  /* 0x0000000600007c0c */ /* 0x000fe2000bf06270 */
[----:B------:R-:W-:Y:S01]  /*2410*/  IMAD.WIDE.U32 R4, R2, UR4, R8 ;  /* 0x0000000402047c25 */ /* 0x000fe2000f8e0008 */
[----:B------:R-:W-:Y:S02]  /*2420*/  SHF.R.S32.HI R70, RZ, 0x1f, R22 ;  /* 0x0000001fff467819 */ /* 0x000fe40000011416 */
[C---:B------:R-:W-:Y:S01]  /*2430*/  ISETP.GE.OR P0, PT, R22.reuse, R15, P0 ;  /* 0x0000000f1600720c */ /* 0x040fe20000706670 */
[----:B------:R-:W-:Y:S01]  /*2440*/  IMAD R3, R71, UR4, RZ ;  /* 0x0000000447037c24 */ /* 0x000fe2000f8e02ff */
[----:B------:R-:W-:-:S03]  /*2450*/  IADD3 R4, P1, R22, R4, RZ ;  /* 0x0000000416047210 */ /* 0x000fc60007f3e0ff */
[----:B------:R-:W-:-:S05]  /*2460*/  IMAD R3, R2, UR5, R3 ;  /* 0x0000000502037c24 */ /* 0x000fca000f8e0203 */
[----:B------:R-:W-:-:S03]  /*2470*/  IADD3.X R5, R70, R5, R3, P1, !PT ;  /* 0x0000000546057210 */ /* 0x000fc60000ffe403 */
[----:B------:R-:W-:Y:S05]  /*2480*/  @P0 BRA `(.L_x_39) ;  /* 0x0000001c00200947 */ /* 0x000fea0003800000 */
[----:B------:R-:W1:Y:S01]  /*2490*/  LDC.64 R10, c[0x0][0x5c8] ;  /* 0x00017200ff0a7b82 */ /* 0x000e620000000a00 */
[----:B0-----:R-:W-:Y:S01]  /*24a0*/  IMAD.WIDE R12, R19, 0x40, R60 ;  /* 0x00000040130c7825 */ /* 0x001fe200078e023c */
[----:B------:R-:W-:Y:S01]  /*24b0*/  ULDC.64 UR4, c[0x0][0x5c0] ;  /* 0x0001700000047ab9 */ /* 0x000fe20000000a00 */
[----:B------:R-:W-:Y:S02]  /*24c0*/  BSSY B0, `(.L_x_39) ;  /* 0x00001c4000007945 */ /* 0x000fe40003800000 */
[----:B------:R-:W-:Y:S02]  /*24d0*/  IMAD.IADD R72, R67, 0x1, -R0 ;  /* 0x0000000143487824 */ /* 0x000fe400078e0a00 */
[-C--:B-1----:R-:W-:Y:S02]  /*24e0*/  IMAD R3, R13, R10.reuse, RZ ;  /* 0x0000000a0d037224 */ /* 0x082fe400078e02ff */
[----:B------:R-:W-:-:S04]  /*24f0*/  IMAD.WIDE.U32 R4, R12, R10, R4 ;  /* 0x0000000a0c047225 */ /* 0x000fc800078e0004 */
[----:B------:R-:W-:Y:S01]  /*2500*/  IMAD R3, R12, R11, R3 ;  /* 0x0000000b0c037224 */ /* 0x000fe200078e0203 */
[----:B------:R-:W-:-:S03]  /*2510*/  IADD3 R6, P0, R4, UR4, RZ ;  /* 0x0000000404067c10 */ /* 0x000fc6000ff1e0ff */
[----:B------:R-:W-:Y:S01]  /*2520*/  IMAD.IADD R3, R5, 0x1, R3 ;  /* 0x0000000105037824 */ /* 0x000fe200078e0203 */
[----:B------:R-:W-:-:S04]  /*2530*/  LEA R4, P1, R10, R6, 0x3 ;  /* 0x000000060a047211 */ /* 0x000fc800078218ff */
[----:B------:R-:W-:Y:S01]  /*2540*/  IADD3.X R7, R3, UR5, RZ, P0, !PT ;  /* 0x0000000503077c10 */ /* 0x000fe200087fe4ff */
[----:B------:R-:W-:Y:S01]  /*2550*/  IMAD R3, R62, -0x2, R15 ;  /* 0xfffffffe3e037824 */ /* 0x000fe200078e020f */
[----:B-----5:R-:W-:Y:S02]  /*2560*/  ISETP.NE.AND P0, PT, R59, RZ, PT ;  /* 0x000000ff3b00720c */ /* 0x020fe40003f05270 */
[----:B------:R-:W-:Y:S01]  /*2570*/  LEA.HI.X R5, R10, R7, R11, 0x3, P1 ;  /* 0x000000070a057211 */ /* 0x000fe200008f1c0b */
[----:B------:R-:W-:-:S10]  /*2580*/  IMAD.IADD R73, R3, 0x1, -R22 ;  /* 0x0000000103497824 */ /* 0x000fd400078e0a16 */
[----:B------:R-:W-:Y:S05]  /*2590*/  @!P0 BRA `(.L_x_40) ;  /* 0x0000001400188947 */ /* 0x000fea0003800000 */
[----:B------:R-:W0:Y:S01]  /*25a0*/  LDC.64 R14, c[0x0][0x5b0] ;  /* 0x00016c00ff0e7b82 */ /* 0x000e220000000a00 */
[----:B------:R-:W-:Y:S01]  /*25b0*/  ULDC.64 UR4, c[0x0][0x5b8] ;  /* 0x00016e0000047ab9 */ /* 0x000fe20000000a00 */
[----:B------:R-:W-:Y:S01]  /*25c0*/  ISETP.GE.AND P3, PT, R73, 0x1, PT ;  /* 0x000000014900780c */ /* 0x000fe20003f66270 */
[----:B------:R-:W-:Y:S01]  /*25d0*/  IMAD.WIDE.U32 R8, R2, UR4, R8 ;  /* 0x0000000402087c25 */ /* 0x000fe2000f8e0008 */
[----:B------:R-:W-:Y:S02]  /*25e0*/  BSSY B1, `(.L_x_41) ;  /* 0x000000e000017945 */ /* 0x000fe40003800000 */
[----:B------:R-:W-:Y:S01]  /*25f0*/  ISETP.LT.OR P1, PT, R72, 0x1, !P3 ;  /* 0x000000014800780c */ /* 0x000fe20005f21670 */
[----:B------:R-:W-:Y:S01]  /*2600*/  IMAD R3, R71, UR4, RZ ;  /* 0x0000000447037c24 */ /* 0x000fe2000f8e02ff */
[----:B------:R-:W1:Y:S01]  /*2610*/  LDC.64 R20, c[0x0][0x5a8] ;  /* 0x00016a00ff147b82 */ /* 0x000e620000000a00 */
[----:B------:R-:W-:Y:S02]  /*2620*/  IADD3 R10, P0, R22, R8, RZ ;  /* 0x00000008160a7210 */ /* 0x000fe40007f1e0ff */
[----:B------:R-:W-:-:S05]  /*2630*/  IMAD R3, R2, UR5, R3 ;  /* 0x0000000502037c24 */ /* 0x000fca000f8e0203 */
[----:B------:R-:W-:Y:S01]  /*2640*/  IADD3.X R11, R70, R9, R3, P0, !PT ;  /* 0x00000009460b7210 */ /* 0x000fe200007fe403 */
[-C--:B0-----:R-:W-:Y:S02]  /*2650*/  IMAD R0, R13, R14.reuse, RZ ;  /* 0x0000000e0d007224 */ /* 0x081fe400078e02ff */
[----:B------:R-:W-:-:S04]  /*2660*/  IMAD.WIDE.U32 R2, R12, R14, R10 ;  /* 0x0000000e0c027225 */ /* 0x000fc800078e000a */
[----:B------:R-:W-:Y:S01]  /*2670*/  IMAD R19, R12, R15, R0 ;  /* 0x0000000f0c137224 */ /* 0x000fe200078e0200 */
[----:B-1----:R-:W-:-:S04]  /*2680*/  IADD3 R2, P0, R2, R20, RZ ;  /* 0x0000001402027210 */ /* 0x002fc80007f1e0ff */
[----:B------:R-:W-:Y:S01]  /*2690*/  IADD3.X R3, R21, R3, R19, P0, !PT ;  /* 0x0000000315037210 */ /* 0x000fe200007fe413 */
[----:B------:R-:W-:Y:S08]  /*26a0*/  @P1 BRA `(.L_x_42) ;  /* 0x0000000000041947 */ /* 0x000ff00003800000 */
[----:B------:R0:W5:Y:S02]  /*26b0*/  LDG.E.U8 R68, desc[UR36][R2.64] ;  /* 0x0000002402447981 */ /* 0x000164000c1e1100 */
.L_x_42:
[----:B------:R-:W-:Y:S05]  /*26c0*/  BSYNC B1 ;  /* 0x0000000000017941 */ /* 0x000fea0003800000 */
.L_x_41:
[----:B-----5:R-:W-:Y:S01]  /*26d0*/  LOP3.LUT R0, R68, 0xffff, RZ, 0xc0, !PT ;  /* 0x0000ffff44007812 */ /* 0x020fe200078ec0ff */
[C---:B------:R-:W-:Y:S01]  /*26e0*/  IMAD.SHL.U32 R8, R14.reuse, 0x8, RZ ;  /* 0x000000080e087824 */ /* 0x040fe200078e00ff */
[----:B------:R-:W-:Y:S01]  /*26f0*/  SHF.L.U64.HI R9, R14, 0x3, R15 ;  /* 0x000000030e097819 */ /* 0x000fe2000001020f */
[----:B------:R-:W-:Y:S01]  /*2700*/  BSSY B1, `(.L_x_43) ;  /* 0x000000e000017945 */ /* 0x000fe20003800000 */
[----:B------:R-:W-:Y:S02]  /*2710*/  PRMT R0, R0, 0x8880, RZ ;  /* 0x0000888000007816 */ /* 0x000fe400000000ff */
[----:B------:R-:W-:Y:S01]  /*2720*/  ISETP.GE.AND P2, PT, R73, 0x2, PT ;  /* 0x000000024900780c */ /* 0x000fe20003f46270 */
[----:B------:R-:W-:-:S03]  /*2730*/  IMAD.WIDE.U32 R8, R12, R14, R8 ;  /* 0x0000000e0c087225 */ /* 0x000fc600078e0008 */
[----:B------:R-:W-:Y:S01]  /*2740*/  ISETP.LT.OR P0, PT, R72, 0x1, !P2 ;  /* 0x000000014800780c */ /* 0x000fe20005701670 */
[----:B------:R-:W-:Y:S01]  /*2750*/  IMAD R13, R0, R59, RZ ;  /* 0x0000003b000d7224 */ /* 0x000fe200078e02ff */
[----:B------:R-:W-:Y:S01]  /*2760*/  IADD3 R8, P4, P5, R10, R20, R8 ;  /* 0x000000140a087210 */ /* 0x000fe20007d9e008 */
[----:B------:R-:W-:Y:S02]  /*2770*/  IMAD.IADD R12, R19, 0x1, R9 ;  /* 0x00000001130c7824 */ /* 0x000fe400078e0209 */
[----:B------:R-:W-:-:S05]  /*2780*/  @!P1 IMAD R15, R24, R58, R13 ;  /* 0x0000003a180f9224 */ /* 0x000fca00078e020d */
[----:B------:R1:W-:Y:S03]  /*2790*/  @!P1 STG.E.U8 desc[UR36][R6.64], R15 ;  /* 0x0000000f06009986 */ /* 0x0003e6000c101124 */
[----:B------:R-:W-:Y:S05]  /*27a0*/  @P0 BRA `(.L_x_44) ;  /* 0x00000000000c0947 */ /* 0x000fea0003800000 */
[----:B------:R-:W2:Y:S02]  /*27b0*/  LDG.E.U8 R68, desc[UR36][R2.64+0x1] ;  /* 0x0000012402447981 */ /* 0x000ea4000c1e1100 */
[----:B--2---:R-:W-:-:S05]  /*27c0*/  PRMT R0, R68, 0x8880, RZ ;  /* 0x0000888044007816 */ /* 0x004fca00000000ff */
[----:B------:R-:W-:-:S07]  /*27d0*/  IMAD R13, R0, R59, RZ ;  /* 0x0000003b000d7224 */ /* 0x000fce00078e02ff */
.L_x_44:
[----:B------:R-:W-:Y:S05]  /*27e0*/  BSYNC B1 ;  /* 0x0000000000017941 */ /* 0x000fea0003800000 */
.L_x_43:
[C---:B------:R-:W-:Y:S01]  /*27f0*/  ISETP.LT.OR P3, PT, R72.reuse, 0x9, !P3 ;  /* 0x000000094800780c */ /* 0x040fe20005f61670 */
[----:B------:R-:W-:Y:S01]  /*2800*/  @!P0 IMAD R25, R25, R58, R13 ;  /* 0x0000003a19198224 */ /* 0x000fe200078e020d */
[----:B------:R-:W-:Y:S01]  /*2810*/  ISETP.GE.AND P1, PT, R73, 0x9, PT ;  /* 0x000000094900780c */ /* 0x000fe20003f26270 */
[----:B------:R-:W-:Y:S01]  /*2820*/  BSSY B1, `(.L_x_45) ;  /* 0x000000b000017945 */ /* 0x000fe20003800000 */
[----:B------:R-:W-:Y:S02]  /*2830*/  IADD3.X R9, R11, R21, R12, P4, P5 ;  /* 0x000000150b097210 */ /* 0x000fe400027ea40c */
[----:B------:R2:W-:Y:S01]  /*2840*/  @!P0 STG.E.U8 desc[UR36][R6.64+0x1], R25 ;  /* 0x0000011906008986 */ /* 0x0005e2000c101124 */
[----:B------:R-:W-:Y:S02]  /*2850*/  ISETP.GE.AND P0, PT, R73, 0xa, PT ;  /* 0x0000000a4900780c */ /* 0x000fe40003f06270 */
[C---:B------:R-:W-:Y:S02]  /*2860*/  ISETP.LT.OR P2, PT, R72.reuse, 0x9, !P2 ;  /* 0x000000094800780c */ /* 0x040fe40005741670 */
[----:B------:R-:W-:-:S02]  /*2870*/  ISETP.LT.OR P5, PT, R72, 0x1, !P1 ;  /* 0x000000014800780c */ /* 0x000fc40004fa1670 */
[----:B------:R-:W-:Y:S01]  /*2880*/  ISETP.LT.OR P4, PT, R72, 0x1, !P0 ;  /* 0x000000014800780c */ /* 0x000fe20004781670 */
[----:B------:R-:W-:-:S12]  /*2890*/  @P3 BRA `(.L_x_46) ;  /* 0x00000000000c3947 */ /* 0x000fd80003800000 */
[----:B------:R-:W3:Y:S02]  /*28a0*/  LDG.E.U8 R68, desc[UR36][R8.64] ;  /* 0x0000002408447981 */ /* 0x000ee4000c1e1100 */
[----:B---3--:R-:W-:-:S05]  /*28b0*/  PRMT R0, R68, 0x8880, RZ ;  /* 0x0000888044007816 */ /* 0x008fca00000000ff */
[----:B------:R-:W-:-:S07]  /*28c0*/  IMAD R13, R0, R59, RZ ;  /* 0x0000003b000d7224 */ /* 0x000fce00078e02ff */
.L_x_46:
[----:B------:R-:W-:Y:S05]  /*28d0*/  BSYNC B1 ;  /* 0x0000000000017941 */ /* 0x000fea0003800000 */
.L_x_45:
[----:B------:R-:W-:Y:S01]  /*28e0*/  @!P3 IMAD R11, R26, R58, R13 ;  /* 0x0000003a1a0bb224 */ /* 0x000fe200078e020d */
[----:B------:R-:W-:Y:S04]  /*28f0*/  BSSY B1, `(.L_x_47) ;  /* 0x0000006000017945 */ /* 0x000fe80003800000 */
[----:B------:R3:W-:Y:S01]  /*2900*/  @!P3 STG.E.U8 desc[UR36][R4.64], R11 ;  /* 0x0000000b0400b986 */ /* 0x0007e2000c101124 */
[----:B------:R-:W-:Y:S05]  /*2910*/  @P2 BRA `(.L_x_48) ;  /* 0x00000000000c2947 */ /* 0x000fea0003800000 */
[----:B------:R-:W4:Y:S02]  /*2920*/  LDG.E.U8 R68, desc[UR36][R8.64+0x1] ;  /* 0x0000012408447981 */ /* 0x000f24000c1e1100 */
[----:B----4-:R-:W-:-:S05]  /*2930*/  PRMT R0, R68, 0x8880, RZ ;  /* 0x0000888044007816 */ /* 0x010fca00000000ff */
[----:B------:R-:W-:-:S07]  /*2940*/  IMAD R13, R0, R59, RZ ;  /* 0x0000003b000d7224 */ /* 0x000fce00078e02ff */
.L_x_48:
[----:B------:R-:W-:Y:S05]  /*2950*/  BSYNC B1 ;  /* 0x0000000000017941 */ /* 0x000fea0003800000 */
.L_x_47:
[----:B------:R-:W-:Y:S01]  /*2960*/  @!P2 IMAD R27, R27, R58, R13 ;  /* 0x0000003a1b1ba224 */ /* 0x000fe200078e020d */
[----:B------:R-:W-:Y:S04]  /*2970*/  BSSY B1, `(.L_x_49) ;  /* 0x0000006000017945 */ /* 0x000fe80003800000 */
[----:B------:R4:W-:Y:S01]  /*2980*/  @!P2 STG.E.U8 desc[UR36][R4.64+0x1], R27 ;  /* 0x0000011b0400a986 */ /* 0x0009e2000c101124 */
[----:B------:R-:W-:Y:S05]  /*2990*/  @P5 BRA `(.L_x_50) ;  /* 0x00000000000c5947 */ /* 0x000fea0003800000 */
[----:B------:R-:W5:Y:S02]  /*29a0*/  LDG.E.U8 R68, desc[UR36][R2.64+0x8] ;  /* 0x0000082402447981 */ /* 0x000f64000c1e1100 */
[----:B-----5:R-:W-:-:S05]  /*29b0*/  PRMT R0, R68, 0x8880, RZ ;  /* 0x0000888044007816 */ /* 0x020fca00000000ff */
[----:B------:R-:W-:-:S07]  /*29c0*/  IMAD R13, R0, R59, RZ ;  /* 0x0000003b000d7224 */ /* 0x000fce00078e02ff */
.L_x_50:
[----:B------:R-:W-:Y:S05]  /*29d0*/  BSYNC B1 ;  /* 0x0000000000017941 */ /* 0x000fea0003800000 */
.L_x_49:
[----:B---3--:R-:W-:Y:S01]  /*29e0*/  @!P5 IMAD R11, R28, R58, R13 ;  /* 0x0000003a1c0bd224 */ /* 0x008fe200078e020d */
[----:B------:R-:W-:Y:S04]  /*29f0*/  BSSY B1, `(.L_x_51) ;  /* 0x0000006000017945 */ /* 0x000fe80003800000 */
[----:B------:R3:W-:Y:S01]  /*2a00*/  @!P5 STG.E.U8 desc[UR36][R6.64+0x8], R11 ;  /* 0x0000080b0600d986 */ /* 0x0007e2000c101124 */
[----:B------:R-:W-:Y:S05]  /*2a10*/  @P4 BRA `(.L_x_52) ;  /* 0x00000000000c4947 */ /* 0x000fea0003800000 */
[----:B------:R-:W5:Y:S02]  /*2a20*/  LDG.E.U8 R68, desc[UR36][R2.64+0x9] ;  /* 0x0000092402447981 */ /* 0x000f64000c1e1100 */
[----:B-----5:R-:W-:-:S05]  /*2a30*/  PRMT R0, R68, 0x8880, RZ ;  /* 0x0000888044007816 */ /* 0x020fca00000000ff */
[----:B------:R-:W-:-:S07]  /*2a40*/  IMAD R13, R0, R59, RZ ;  /* 0x0000003b000d7224 */ /* 0x000fce00078e02ff */
.L_x_52:
[----:B------:R-:W-:Y:S05]  /*2a50*/  BSYNC B1 ;  /* 0x0000000000017941 */ /* 0x000fea0003800000 */
.L_x_51:
[C---:B------:R-:W-:Y:S01]  /*2a60*/  ISETP.LT.OR P1, PT, R72.reuse, 0x9, !P1 ;  /* 0x000000094800780c */ /* 0x040fe20004f21670 */
[----:B------:R-:W-:Y:S01]  /*2a70*/  @!P4 IMAD R29, R29, R58, R13 ;  /* 0x0000003a1d1dc224 */ /* 0x000fe200078e020d */
[C---:B------:R-:W-:Y:S01]  /*2a80*/  ISETP.GE.AND P3, PT, R73.reuse, 0x11, PT ;  /* 0x000000114900780c */ /* 0x040fe20003f66270 */
[----:B------:R-:W-:Y:S01]  /*2a90*/  BSSY B1, `(.L_x_53) ;  /* 0x000000a000017945 */ /* 0x000fe20003800000 */
[----:B------:R-:W-:Y:S02]  /*2aa0*/  ISETP.GE.AND P2, PT, R73, 0x12, PT ;  /* 0x000000124900780c */ /* 0x000fe40003f46270 */
[----:B------:R0:W-:Y:S01]  /*2ab0*/  @!P4 STG.E.U8 desc[UR36][R6.64+0x9], R29 ;  /* 0x0000091d0600c986 */ /* 0x0001e2000c101124 */
[C---:B------:R-:W-:Y:S02]  /*2ac0*/  ISETP.LT.OR P0, PT, R72.reuse, 0x9, !P0 ;  /* 0x000000094800780c */ /* 0x040fe40004701670 */
[C---:B------:R-:W-:Y:S02]  /*2ad0*/  ISETP.LT.OR P5, PT, R72.reuse, 0x1, !P3 ;  /* 0x000000014800780c */ /* 0x040fe40005fa1670 */
[----:B------:R-:W-:-:S02]  /*2ae0*/  ISETP.LT.OR P4, PT, R72, 0x1, !P2 ;  /* 0x000000014800780c */ /* 0x000fc40005781670 */
[----:B------:R-:W-:Y:S11]  /*2af0*/  @P1 BRA `(.L_x_54) ;  /* 0x00000000000c1947 */ /* 0x000ff60003800000 */
[----:B------:R-:W5:Y:S02]  /*2b00*/  LDG.E.U8 R68, desc[UR36][R8.64+0x8] ;  /* 0x0000082408447981 */ /* 0x000f64000c1e1100 */
[----:B-----5:R-:W-:-:S05]  /*2b10*/  PRMT R0, R68, 0x8880, RZ ;  /* 0x0000888044007816 */ /* 0x020fca00000000ff */
[----:B------:R-:W-:-:S07]  /*2b20*/  IMAD R13, R0, R59, RZ ;  /* 0x0000003b000d7224 */ /* 0x000fce00078e02ff */
.L_x_54:
[----:B------:R-:W-:Y:S05]  /*2b30*/  BSYNC B1 ;  /* 0x0000000000017941 */ /* 0x000fea0003800000 */
.L_x_53:
[----:B---3--:R-:W-:Y:S01]  /*2b40*/  @!P1 IMAD R11, R30, R58, R13 ;  /* 0x0000003a1e0b9224 */ /* 0x008fe200078e020d */
[----:B------:R-:W-:Y:S04]  /*2b50*/  BSSY B1, `(.L_x_55) ;  /* 0x0000006000017945 */ /* 0x000fe80003800000 */
[----:B------:R3:W-:Y:S01]  /*2b60*/  @!P1 STG.E.U8 desc[UR36][R4.64+0x8], R11 ;  /* 0x0000080b04009986 */ /* 0x0007e2000c101124 */
[----:B------:R-:W-:Y:S05]  /*2b70*/  @P0 BRA `(.L_x_56) ;  /* 0x00000000000c0947 */ /* 0x000fea0003800000 */
[----:B------:R-:W5:Y:S02]  /*2b80*/  LDG.E.U8 R68, desc[UR36][R8.64+0x9] ;  /* 0x0000092408447981 */ /* 0x000f64000c1e1100 */
[----:B-----5:R-:W-:-:S05]  /*2b90*/  PRMT R0, R68, 0x8880, RZ ;  /* 0x0000888044007816 */ /* 0x020fca00000000ff */
[----:B------:R-:W-:-:S07]  /*2ba0*/  IMAD R13, R0, R59, RZ ;  /* 0x0000003b000d7224 */ /* 0x000fce00078e02ff */
.L_x_56:
[----:B------:R-:W-:Y:S05]  /*2bb0*/  BSYNC B1 ;  /* 0x0000000000017941 */ /* 0x000fea0003800000 */
.L_x_55:
[----:B------:R-:W-:Y:S01]  /*2bc0*/  @!P0 IMAD R31, R31, R58, R13 ;  /* 0x0000003a1f1f8224 */ /* 0x000fe200078e020d */
[----:B------:R-:W-:Y:S04]  /*2bd0*/  BSSY B1, `(.L_x_57) ;  /* 0x0000006000017945 */ /* 0x000fe80003800000 */
[----:B------:R0:W-:Y:S01]  /*2be0*/  @!P0 STG.E.U8 desc[UR36][R4.64+0x9], R31 ;  /* 0x0000091f04008986 */ /* 0x0001e2000c101124 */
[----:B------:R-:W-:Y:S05]  /*2bf0*/  @P5 BRA `(.L_x_58) ;  /* 0x00000000000c5947 */ /* 0x000fea0003800000 */
[----:B------:R-:W5:Y:S02]  /*2c00*/  LDG.E.U8 R68, desc[UR36][R2.64+0x10] ;  /* 0x0000102402447981 */ /* 0x000f64000c1e1100 */
[----:B-----5:R-:W-:-:S05]  /*2c10*/  PRMT R0, R68, 0x8880, RZ ;  /* 0x0000888044007816 */ /* 0x020fca00000000ff */
[----:B------:R-:W-:-:S07]  /*2c20*/  IMAD R13, R0, R59, RZ ;  /* 0x0000003b000d7224 */ /* 0x000fce00078e02ff */
.L_x_58:
[----:B------:R-:W-:Y:S05]  /*2c30*/  BSYNC B1 ;  /* 0x0000000000017941 */ /* 0x000fea0003800000 */
.L_x_57:
[----:B---3--:R-:W-:Y:S01]  /*2c40*/  @!P5 IMAD R11, R32, R58, R13 ;  /* 0x0000003a200bd224 */ /* 0x008fe200078e020d */
[----:B------:R-:W-:Y:S04]  /*2c50*/  BSSY B1, `(.L_x_59) ;  /* 0x0000006000017945 */ /* 0x000fe80003800000 */
[----:B------:R3:W-:Y:S01]  /*2c60*/  @!P5 STG.E.U8 desc[UR36][R6.64+0x10], R11 ;  /* 0x0000100b0600d986 */ /* 0x0007e2000c101124 */
[----:B------:R-:W-:Y:S05]  /*2c70*/  @P4 BRA `(.L_x_60) ;  /* 0x00000000000c4947 */ /* 0x000fea0003800000 */
[----:B------:R-:W5:Y:S02]  /*2c80*/  LDG.E.U8 R68, desc[UR36][R2.64+0x11] ;  /* 0x0000112402447981 */ /* 0x000f64000c1e1100 */
[----:B-----5:R-:W-:-:S05]  /*2c90*/  PRMT R0, R68, 0x8880, RZ ;  /* 0x0000888044007816 */ /* 0x020fca00000000ff */
[----:B------:R-:W-:-:S07]  /*2ca0*/  IMAD R13, R0, R59, RZ ;  /* 0x0000003b000d7224 */ /* 0x000fce00078e02ff */
.L_x_60:
[----:B------:R-:W-:Y:S05]  /*2cb0*/  BSYNC B1 ;  /* 0x0000000000017941 */ /* 0x000fea0003800000 */
.L_x_59:
        /* <DEDUP_REMOVED lines=13> */
.L_x_62:
[----:B------:R-:W-:Y:S05]  /*2d90*/  BSYNC B1 ;  /* 0x0000000000017941 */ /* 0x000fea0003800000 */
.L_x_61:
[----:B---3--:R-:W-:Y:S01]  /*2da0*/  @!P3 IMAD R11, R34, R58, R13 ;  /* 0x0000003a220bb224 */ /* 0x008fe200078e020d */
[----:B------:R-:W-:Y:S04]  /*2db0*/  BSSY B1, `(.L_x_63) ;  /* 0x0000006000017945 */ /* 0x000fe80003800000 */
[----:B------:R3:W-:Y:S01]  /*2dc0*/  @!P3 STG.E.U8 desc[UR36][R4.64+0x10], R11 ;  /* 0x0000100b0400b986 */ /* 0x0007e2000c101124 */
[----:B------:R-:W-:Y:S05]  /*2dd0*/  @P2 BRA `(.L_x_64) ;  /* 0x00000000000c2947 */ /* 0x000fea0003800000 */
[----:B------:R-:W5:Y:S02]  /*2de0*/  LDG.E.U8 R68, desc[UR36][R8.64+0x11] ;  /* 0x0000112408447981 */ /* 0x000f64000c1e1100 */
[----:B-----5:R-:W-:-:S05]  /*2df0*/  PRMT R0, R68, 0x8880, RZ ;  /* 0x0000888044007816 */ /* 0x020fca00000000ff */
[----:B------:R-:W-:-:S07]  /*2e00*/  IMAD R13, R0, R59, RZ ;  /* 0x0000003b000d7224 */ /* 0x000fce00078e02ff */
.L_x_64:
[----:B------:R-:W-:Y:S05]  /*2e10*/  BSYNC B1 ;  /* 0x0000000000017941 */ /* 0x000fea0003800000 */
.L_x_63:
[----:B------:R-:W-:Y:S01]  /*2e20*/  @!P2 IMAD R35, R35, R58, R13 ;  /* 0x0000003a2323a224 */ /* 0x000fe200078e020d */
[----:B------:R-:W-:Y:S04]  /*2e30*/  BSSY B1, `(.L_x_65) ;  /* 0x0000006000017945 */ /* 0x000fe80003800000 */
[----:B------:R0:W-:Y:S01]  /*2e40*/  @!P2 STG.E.U8 desc[UR36][R4.64+0x11], R35 ;  /* 0x000011230400a986 */ /* 0x0001e2000c101124 */
[----:B------:R-:W-:Y:S05]  /*2e50*/  @P5 BRA `(.L_x_66) ;  /* 0x00000000000c5947 */ /* 0x000fea0003800000 */
[----:B------:R-:W5:Y:S02]  /*2e60*/  LDG.E.U8 R68, desc[UR36][R2.64+0x18] ;  /* 0x0000182402447981 */ /* 0x000f64000c1e1100 */
[----:B-----5:R-:W-:-:S05]  /*2e70*/  PRMT R0, R68, 0x8880, RZ ;  /* 0x0000888044007816 */ /* 0x020fca00000000ff */
[----:B------:R-:W-:-:S07]  /*2e80*/  IMAD R13, R0, R59, RZ ;  /* 0x0000003b000d7224 */ /* 0x000fce00078e02ff */
.L_x_66:
[----:B------:R-:W-:Y:S05]  /*2e90*/  BSYNC B1 ;  /* 0x0000000000017941 */ /* 0x000fea0003800000 */
.L_x_65:
[----:B---3--:R-:W-:Y:S01]  /*2ea0*/  @!P5 IMAD R11, R36, R58, R13 ;  /* 0x0000003a240bd224 */ /* 0x008fe200078e020d */
[----:B------:R-:W-:Y:S04]  /*2eb0*/  BSSY B1, `(.L_x_67) ;  /* 0x0000006000017945 */ /* 0x000fe80003800000 */
[----:B------:R3:W-:Y:S01]  /*2ec0*/  @!P5 STG.E.U8 desc[UR36][R6.64+0x18], R11 ;  /* 0x0000180b0600d986 */ /* 0x0007e2000c101124 */
[----:B------:R-:W-:Y:S05]  /*2ed0*/  @P4 BRA `(.L_x_68) ;  /* 0x00000000000c4947 */ /* 0x000fea0003800000 */
[----:B------:R-:W5:Y:S02]  /*2ee0*/  LDG.E.U8 R68, desc[UR36][R2.64+0x19] ;  /* 0x0000192402447981 */ /* 0x000f64000c1e1100 */
[----:B-----5:R-:W-:-:S05]  /*2ef0*/  PRMT R0, R68, 0x8880, RZ ;  /* 0x0000888044007816 */ /* 0x020fca00000000ff */
[----:B------:R-:W-:-:S07]  /*2f00*/  IMAD R13, R0, R59, RZ ;  /* 0x0000003b000d7224 */ /* 0x000fce00078e02ff */
.L_x_68:
[----:B------:R-:W-:Y:S05]  /*2f10*/  BSYNC B1 ;  /* 0x0000000000017941 */ /* 0x000fea0003800000 */
.L_x_67:
        /* <DEDUP_REMOVED lines=13> */
.L_x_70:
[----:B------:R-:W-:Y:S05]  /*2ff0*/  BSYNC B1 ;  /* 0x0000000000017941 */ /* 0x000fea0003800000 */
.L_x_69:
[----:B---3--:R-:W-:Y:S01]  /*3000*/  @!P1 IMAD R11, R38, R58, R13 ;  /* 0x0000003a260b9224 */ /* 0x008fe200078e020d */
[----:B------:R-:W-:Y:S04]  /*3010*/  BSSY B1, `(.L_x_71) ;  /* 0x0000006000017945 */ /* 0x000fe80003800000 */
[----:B------:R3:W-:Y:S01]  /*3020*/  @!P1 STG.E.U8 desc[UR36][R4.64+0x18], R11 ;  /* 0x0000180b04009986 */ /* 0x0007e2000c101124 */
[----:B------:R-:W-:Y:S05]  /*3030*/  @P4 BRA `(.L_x_72) ;  /* 0x00000000000c4947 */ /* 0x000fea0003800000 */
[----:B------:R-:W5:Y:S02]  /*3040*/  LDG.E.U8 R68, desc[UR36][R8.64+0x19] ;  /* 0x0000192408447981 */ /* 0x000f64000c1e1100 */
[----:B-----5:R-:W-:-:S05]  /*3050*/  PRMT R0, R68, 0x8880, RZ ;  /* 0x0000888044007816 */ /* 0x020fca00000000ff */
[----:B------:R-:W-:-:S07]  /*3060*/  IMAD R13, R0, R59, RZ ;  /* 0x0000003b000d7224 */ /* 0x000fce00078e02ff */
.L_x_72:
[----:B------:R-:W-:Y:S05]  /*3070*/  BSYNC B1 ;  /* 0x0000000000017941 */ /* 0x000fea0003800000 */
.L_x_71:
[----:B------:R-:W-:Y:S01]  /*3080*/  @!P4 IMAD R39, R39, R58, R13 ;  /* 0x0000003a2727c224 */ /* 0x000fe200078e020d */
[----:B------:R-:W-:Y:S04]  /*3090*/  BSSY B1, `(.L_x_73) ;  /* 0x0000006000017945 */ /* 0x000fe80003800000 */
[----:B------:R0:W-:Y:S01]  /*30a0*/  @!P4 STG.E.U8 desc[UR36][R4.64+0x19], R39 ;  /* 0x000019270400c986 */ /* 0x0001e2000c101124 */
[----:B------:R-:W-:Y:S05]  /*30b0*/  @P5 BRA `(.L_x_74) ;  /* 0x00000000000c5947 */ /* 0x000fea0003800000 */
[----:B------:R-:W5:Y:S02]  /*30c0*/  LDG.E.U8 R68, desc[UR36][R2.64+0x20] ;  /* 0x0000202402447981 */ /* 0x000f64000c1e1100 */
[----:B-----5:R-:W-:-:S05]  /*30d0*/  PRMT R0, R68, 0x8880, RZ ;  /* 0x0000888044007816 */ /* 0x020fca00000000ff */
[----:B------:R-:W-:-:S07]  /*30e0*/  IMAD R13, R0, R59, RZ ;  /* 0x0000003b000d7224 */ /* 0x000fce00078e02ff */
.L_x_74:
[----:B------:R-:W-:Y:S05]  /*30f0*/  BSYNC B1 ;  /* 0x0000000000017941 */ /* 0x000fea0003800000 */
.L_x_73:
[----:B---3--:R-:W-:Y:S01]  /*3100*/  @!P5 IMAD R11, R40, R58, R13 ;  /* 0x0000003a280bd224 */ /* 0x008fe200078e020d */
[----:B------:R-:W-:Y:S04]  /*3110*/  BSSY B1, `(.L_x_75) ;  /* 0x0000006000017945 */ /* 0x000fe80003800000 */
[----:B------:R3:W-:Y:S01]  /*3120*/  @!P5 STG.E.U8 desc[UR36][R6.64+0x20], R11 ;  /* 0x0000200b0600d986 */ /* 0x0007e2000c101124 */
[----:B------:R-:W-:Y:S05]  /*3130*/  @P0 BRA `(.L_x_76) ;  /* 0x00000000000c0947 */ /* 0x000fea0003800000 */
[----:B------:R-:W5:Y:S02]  /*3140*/  LDG.E.U8 R68, desc[UR36][R2.64+0x21] ;  /* 0x0000212402447981 */ /* 0x000f64000c1e1100 */
[----:B-----5:R-:W-:-:S05]  /*3150*/  PRMT R0, R68, 0x8880, RZ ;  /* 0x0000888044007816 */ /* 0x020fca00000000ff */
[----:B------:R-:W-:-:S07]  /*3160*/  IMAD R13, R0, R59, RZ ;  /* 0x0000003b000d7224 */ /* 0x000fce00078e02ff */
.L_x_76:
[----:B------:R-:W-:Y:S05]  /*3170*/  BSYNC B1 ;  /* 0x0000000000017941 */ /* 0x000fea0003800000 */
.L_x_75:
        /* <DEDUP_REMOVED lines=13> */
.L_x_78:
[----:B------:R-:W-:Y:S05]  /*3250*/  BSYNC B1 ;  /* 0x0000000000017941 */ /* 0x000fea0003800000 */
.L_x_77:
[----:B---3--:R-:W-:Y:S01]  /*3260*/  @!P3 IMAD R11, R42, R58, R13 ;  /* 0x0000003a2a0bb224 */ /* 0x008fe200078e020d */
[----:B------:R-:W-:Y:S04]  /*3270*/  BSSY B1, `(.L_x_79) ;  /* 0x0000006000017945 */ /* 0x000fe80003800000 */
[----:B------:R3:W-:Y:S01]  /*3280*/  @!P3 STG.E.U8 desc[UR36][R4.64+0x20], R11 ;  /* 0x0000200b0400b986 */ /* 0x0007e2000c101124 */
[----:B------:R-:W-:Y:S05]  /*3290*/  @P2 BRA `(.L_x_80) ;  /* 0x00000000000c2947 */ /* 0x000fea0003800000 */
[----:B------:R-:W5:Y:S02]  /*32a0*/  LDG.E.U8 R68, desc[UR36][R8.64+0x21] ;  /* 0x0000212408447981 */ /* 0x000f64000c1e1100 */
[----:B-----5:R-:W-:-:S05]  /*32b0*/  PRMT R0, R68, 0x8880, RZ ;  /* 0x0000888044007816 */ /* 0x020fca00000000ff */
[----:B------:R-:W-:-:S07]  /*32c0*/  IMAD R13, R0, R59, RZ ;  /* 0x0000003b000d7224 */ /* 0x000fce00078e02ff */
.L_x_80:
[----:B------:R-:W-:Y:S05]  /*32d0*/  BSYNC B1 ;  /* 0x0000000000017941 */ /* 0x000fea0003800000 */
.L_x_79:
[----:B------:R-:W-:Y:S01]  /*32e0*/  @!P2 IMAD R43, R43, R58, R13 ;  /* 0x0000003a2b2ba224 */ /* 0x000fe200078e020d */
[----:B------:R-:W-:Y:S04]  /*32f0*/  BSSY B1, `(.L_x_81) ;  /* 0x0000006000017945 */ /* 0x000fe80003800000 */
[----:B------:R0:W-:Y:S01]  /*3300*/  @!P2 STG.E.U8 desc[UR36][R4.64+0x21], R43 ;  /* 0x0000212b0400a986 */ /* 0x0001e2000c101124 */
[----:B------:R-:W-:Y:S05]  /*3310*/  @P0 BRA `(.L_x_82) ;  /* 0x00000000000c0947 */ /* 0x000fea0003800000 */
[----:B------:R-:W5:Y:S02]  /*3320*/  LDG.E.U8 R68, desc[UR36][R2.64+0x28] ;  /* 0x0000282402447981 */ /* 0x000f64000c1e1100 */
[----:B-----5:R-:W-:-:S05]  /*3330*/  PRMT R0, R68, 0x8880, RZ ;  /* 0x0000888044007816 */ /* 0x020fca00000000ff */
[----:B------:R-:W-:-:S07]  /*3340*/  IMAD R13, R0, R59, RZ ;  /* 0x0000003b000d7224 */ /* 0x000fce00078e02ff */
.L_x_82:
[----:B------:R-:W-:Y:S05]  /*3350*/  BSYNC B1 ;  /* 0x0000000000017941 */ /* 0x000fea0003800000 */
.L_x_81:
[----:B---3--:R-:W-:Y:S01]  /*3360*/  @!P0 IMAD R11, R44, R58, R13 ;  /* 0x0000003a2c0b8224 */ /* 0x008fe200078e020d */
[----:B------:R-:W-:Y:S04]  /*3370*/  BSSY B1, `(.L_x_83) ;  /* 0x0000006000017945 */ /* 0x000fe80003800000 */
[----:B------:R3:W-:Y:S01]  /*3380*/  @!P0 STG.E.U8 desc[UR36][R6.64+0x28], R11 ;  /* 0x0000280b06008986 */ /* 0x0007e2000c101124 */
[----:B------:R-:W-:Y:S05]  /*3390*/  @P5 BRA `(.L_x_84) ;  /* 0x00000000000c5947 */ /* 0x000fea0003800000 */
[----:B------:R-:W5:Y:S02]  /*33a0*/  LDG.E.U8 R68, desc[UR36][R2.64+0x29] ;  /* 0x0000292402447981 */ /* 0x000f64000c1e1100 */
[----:B-----5:R-:W-:-:S05]  /*33b0*/  PRMT R0, R68, 0x8880, RZ ;  /* 0x0000888044007816 */ /* 0x020fca00000000ff */
[----:B------:R-:W-:-:S07]  /*33c0*/  IMAD R13, R0, R59, RZ ;  /* 0x0000003b000d7224 */ /* 0x000fce00078e02ff */
.L_x_84:
[----:B------:R-:W-:Y:S05]  /*33d0*/  BSYNC B1 ;  /* 0x0000000000017941 */ /* 0x000fea0003800000 */
.L_x_83:
        /* <DEDUP_REMOVED lines=13> */
.L_x_86:
[----:B------:R-:W-:Y:S05]  /*34b0*/  BSYNC B1 ;  /* 0x0000000000017941 */ /* 0x000fea0003800000 */
.L_x_85:
[----:B---3--:R-:W-:Y:S01]  /*34c0*/  @!P4 IMAD R11, R46, R58, R13 ;  /* 0x0000003a2e0bc224 */ /* 0x008fe200078e020d */
[----:B------:R-:W-:Y:S04]  /*34d0*/  BSSY B1, `(.L_x_87) ;  /* 0x0000006000017945 */ /* 0x000fe80003800000 */
[----:B------:R3:W-:Y:S01]  /*34e0*/  @!P4 STG.E.U8 desc[UR36][R4.64+0x28], R11 ;  /* 0x0000280b0400c986 */ /* 0x0007e2000c101124 */
[----:B------:R-:W-:Y:S05]  /*34f0*/  @P1 BRA `(.L_x_88) ;  /* 0x00000000000c1947 */ /* 0x000fea0003800000 */
[----:B------:R-:W5:Y:S02]  /*3500*/  LDG.E.U8 R68, desc[UR36][R8.64+0x29] ;  /* 0x0000292408447981 */ /* 0x000f64000c1e1100 */
[----:B-----5:R-:W-:-:S05]  /*3510*/  PRMT R0, R68, 0x8880, RZ ;  /* 0x0000888044007816 */ /* 0x020fca00000000ff */
[----:B------:R-:W-:-:S07]  /*3520*/  IMAD R13, R0, R59, RZ ;  /* 0x0000003b000d7224 */ /* 0x000fce00078e02ff */
.L_x_88:
[----:B------:R-:W-:Y:S05]  /*3530*/  BSYNC B1 ;  /* 0x0000000000017941 */ /* 0x000fea0003800000 */
.L_x_87:
[----:B------:R-:W-:Y:S01]  /*3540*/  @!P1 IMAD R47, R47, R58, R13 ;  /* 0x0000003a2f2f9224 */ /* 0x000fe200078e020d */
[----:B------:R-:W-:Y:S04]  /*3550*/  BSSY B1, `(.L_x_89) ;  /* 0x0000006000017945 */ /* 0x000fe80003800000 */
[----:B------:R0:W-:Y:S01]  /*3560*/  @!P1 STG.E.U8 desc[UR36][R4.64+0x29], R47 ;  /* 0x0000292f04009986 */ /* 0x0001e2000c101124 */
[----:B------:R-:W-:Y:S05]  /*3570*/  @P3 BRA `(.L_x_90) ;  /* 0x00000000000c3947 */ /* 0x000fea0003800000 */
[----:B------:R-:W5:Y:S02]  /*3580*/  LDG.E.U8 R68, desc[UR36][R2.64+0x30] ;  /* 0x0000302402447981 */ /* 0x000f64000c1e1100 */
[----:B-----5:R-:W-:-:S05]  /*3590*/  PRMT R0, R68, 0x8880, RZ ;  /* 0x0000888044007816 */ /* 0x020fca00000000ff */
[----:B------:R-:W-:-:S07]  /*35a0*/  IMAD R13, R0, R59, RZ ;  /* 0x0000003b000d7224 */ /* 0x000fce00078e02ff */
.L_x_90:
[----:B------:R-:W-:Y:S05]  /*35b0*/  BSYNC B1 ;  /* 0x0000000000017941 */ /* 0x000fea0003800000 */
.L_x_89:
[----:B---3--:R-:W-:Y:S01]  /*35c0*/  @!P3 IMAD R11, R48, R58, R13 ;  /* 0x0000003a300bb224 */ /* 0x008fe200078e020d */
[----:B------:R-:W-:Y:S04]  /*35d0*/  BSSY B1, `(.L_x_91) ;  /* 0x0000006000017945 */ /* 0x000fe80003800000 */
[----:B------:R3:W-:Y:S01]  /*35e0*/  @!P3 STG.E.U8 desc[UR36][R6.64+0x30], R11 ;  /* 0x0000300b0600b986 */ /* 0x0007e2000c101124 */
[----:B------:R-:W-:Y:S05]  /*35f0*/  @P5 BRA `(.L_x_92) ;  /* 0x00000000000c5947 */ /* 0x000fea0003800000 */
[----:B------:R-:W5:Y:S02]  /*3600*/  LDG.E.U8 R68, desc[UR36][R2.64+0x31] ;  /* 0x0000312402447981 */ /* 0x000f64000c1e1100 */
[----:B-----5:R-:W-:-:S05]  /*3610*/  PRMT R0, R68, 0x8880, RZ ;  /* 0x0000888044007816 */ /* 0x020fca00000000ff */
[----:B------:R-:W-:-:S07]  /*3620*/  IMAD R13, R0, R59, RZ ;  /* 0x0000003b000d7224 */ /* 0x000fce00078e02ff */
.L_x_92:
[----:B------:R-:W-:Y:S05]  /*3630*/  BSYNC B1 ;  /* 0x0000000000017941 */ /* 0x000fea0003800000 */
.L_x_91:
        /* <DEDUP_REMOVED lines=9> */
[----:B------:R-:W-:Y:S01]  /*36d0*/  ISETP.LT.OR P3, PT, R72, 0x9, !P3 ;  /* 0x000000094800780c */ /* 0x000fe20005f61670 */
[----:B------:R-:W-:-:S12]  /*36e0*/  @P2 BRA `(.L_x_94) ;  /* 0x00000000000c2947 */ /* 0x000fd80003800000 */
[----:B------:R-:W5:Y:S02]  /*36f0*/  LDG.E.U8 R68, desc[UR36][R8.64+0x30] ;  /* 0x0000302408447981 */ /* 0x000f64000c1e1100 */
[----:B-----5:R-:W-:-:S05]  /*3700*/  PRMT R0, R68, 0x8880, RZ ;  /* 0x0000888044007816 */ /* 0x020fca00000000ff */
[----:B------:R-:W-:-:S07]  /*3710*/  IMAD R13, R0, R59, RZ ;  /* 0x0000003b000d7224 */ /* 0x000fce00078e02ff */
.L_x_94:
[----:B------:R-:W-:Y:S05]  /*3720*/  BSYNC B1 ;  /* 0x0000000000017941 */ /* 0x000fea0003800000 */
.L_x_93:
[----:B---3--:R-:W-:Y:S01]  /*3730*/  @!P2 IMAD R11, R50, R58, R13 ;  /* 0x0000003a320ba224 */ /* 0x008fe200078e020d */
[----:B------:R-:W-:Y:S04]  /*3740*/  BSSY B1, `(.L_x_95) ;  /* 0x0000006000017945 */ /* 0x000fe80003800000 */
[----:B------:R3:W-:Y:S01]  /*3750*/  @!P2 STG.E.U8 desc[UR36][R4.64+0x30], R11 ;  /* 0x0000300b0400a986 */ /* 0x0007e2000c101124 */
[----:B------:R-:W-:Y:S05]  /*3760*/  @P0 BRA `(.L_x_96) ;  /* 0x00000000000c0947 */ /* 0x000fea0003800000 */
[----:B------:R-:W5:Y:S02]  /*3770*/  LDG.E.U8 R68, desc[UR36][R8.64+0x31] ;  /* 0x0000312408447981 */ /* 0x000f64000c1e1100 */
[----:B-----5:R-:W-:-:S05]  /*3780*/  PRMT R0, R68, 0x8880, RZ ;  /* 0x0000888044007816 */ /* 0x020fca00000000ff */
[----:B------:R-:W-:-:S07]  /*3790*/  IMAD R13, R0, R59, RZ ;  /* 0x0000003b000d7224 */ /* 0x000fce00078e02ff */
.L_x_96:
[----:B------:R-:W-:Y:S05]  /*37a0*/  BSYNC B1 ;  /* 0x0000000000017941 */ /* 0x000fea0003800000 */
.L_x_95:
[----:B------:R-:W-:Y:S01]  /*37b0*/  @!P0 IMAD R51, R51, R58, R13 ;  /* 0x0000003a33338224 */ /* 0x000fe200078e020d */
[----:B------:R-:W-:Y:S04]  /*37c0*/  BSSY B1, `(.L_x_97) ;  /* 0x0000006000017945 */ /* 0x000fe80003800000 */
[----:B------:R0:W-:Y:S01]  /*37d0*/  @!P0 STG.E.U8 desc[UR36][R4.64+0x31], R51 ;  /* 0x0000313304008986 */ /* 0x0001e2000c101124 */
[----:B------:R-:W-:Y:S05]  /*37e0*/  @P5 BRA `(.L_x_98) ;  /* 0x00000000000c5947 */ /* 0x000fea0003800000 */
[----:B------:R-:W5:Y:S02]  /*37f0*/  LDG.E.U8 R68, desc[UR36][R2.64+0x38] ;  /* 0x0000382402447981 */ /* 0x000f64000c1e1100 */
[----:B-----5:R-:W-:-:S05]  /*3800*/  PRMT R0, R68, 0x8880, RZ ;  /* 0x0000888044007816 */ /* 0x020fca00000000ff */
[----:B------:R-:W-:-:S07]  /*3810*/  IMAD R13, R0, R59, RZ ;  /* 0x0000003b000d7224 */ /* 0x000fce00078e02ff */
.L_x_98:
[----:B------:R-:W-:Y:S05]  /*3820*/  BSYNC B1 ;  /* 0x0000000000017941 */ /* 0x000fea0003800000 */
.L_x_97:
[----:B---3--:R-:W-:Y:S01]  /*3830*/  @!P5 IMAD R11, R52, R58, R13 ;  /* 0x0000003a340bd224 */ /* 0x008fe200078e020d */
[----:B------:R-:W-:Y:S04]  /*3840*/  BSSY B1, `(.L_x_99) ;  /* 0x0000006000017945 */ /* 0x000fe80003800000 */
[----:B------:R3:W-:Y:S01]  /*3850*/  @!P5 STG.E.U8 desc[UR36][R6.64+0x38], R11 ;  /* 0x0000380b0600d986 */ /* 0x0007e2000c101124 */
[----:B------:R-:W-:Y:S05]  /*3860*/  @P4 BRA `(.L_x_100) ;  /* 0x00000000000c4947 */ /* 0x000fea0003800000 */
[----:B------:R-:W5:Y:S02]  /*3870*/  LDG.E.U8 R68, desc[UR36][R2.64+0x39] ;  /* 0x0000392402447981 */ /* 0x000f64000c1e1100 */
[----:B-----5:R-:W-:-:S05]  /*3880*/  PRMT R0, R68, 0x8880, RZ ;  /* 0x0000888044007816 */ /* 0x020fca00000000ff */
[----:B------:R-:W-:-:S07]  /*3890*/  IMAD R13, R0, R59, RZ ;  /* 0x0000003b000d7224 */ /* 0x000fce00078e02ff */
.L_x_100:
[----:B------:R-:W-:Y:S05]  /*38a0*/  BSYNC B1 ;  /* 0x0000000000017941 */ /* 0x000fea0003800000 */
.L_x_99:
[----:B------:R-:W-:Y:S01]  /*38b0*/  @!P4 IMAD R53, R53, R58, R13 ;  /* 0x0000003a3535c224 */ /* 0x000fe200078e020d */
[----:B------:R-:W-:Y:S04]  /*38c0*/  BSSY B1, `(.L_x_101) ;  /* 0x0000006000017945 */ /* 0x000fe80003800000 */
[----:B------:R0:W-:Y:S01]  /*38d0*/  @!P4 STG.E.U8 desc[UR36][R6.64+0x39], R53 ;  /* 0x000039350600c986 */ /* 0x0001e2000c101124 */
[----:B------:R-:W-:Y:S05]  /*38e0*/  @P3 BRA `(.L_x_102) ;  /* 0x00000000000c3947 */ /* 0x000fea0003800000 */
[----:B------:R-:W5:Y:S02]  /*38f0*/  LDG.E.U8 R68, desc[UR36][R8.64+0x38] ;  /* 0x0000382408447981 */ /* 0x000f64000c1e1100 */
[----:B-----5:R-:W-:-:S05]  /*3900*/  PRMT R0, R68, 0x8880, RZ ;  /* 0x0000888044007816 */ /* 0x020fca00000000ff */
[----:B------:R-:W-:-:S07]  /*3910*/  IMAD R13, R0, R59, RZ ;  /* 0x0000003b000d7224 */ /* 0x000fce00078e02ff */
.L_x_102:
[----:B------:R-:W-:Y:S05]  /*3920*/  BSYNC B1 ;  /* 0x0000000000017941 */ /* 0x000fea0003800000 */
.L_x_101:
[----:B0-----:R-:W-:Y:S01]  /*3930*/  @!P3 IMAD R3, R54, R58, R13 ;  /* 0x0000003a3603b224 */ /* 0x001fe200078e020d */
[----:B------:R-:W-:Y:S01]  /*3940*/  ISETP.LT.OR P1, PT, R72, 0x9, !P1 ;  /* 0x000000094800780c */ /* 0x000fe20004f21670 */
[----:B------:R-:W-:Y:S03]  /*3950*/  BSSY B1, `(.L_x_103) ;  /* 0x0000006000017945 */ /* 0x000fe60003800000 */
[----:B------:R0:W-:Y:S09]  /*3960*/  @!P3 STG.E.U8 desc[UR36][R4.64+0x38], R3 ;  /* 0x000038030400b986 */ /* 0x0001f2000c101124 */
[----:B------:R-:W-:Y:S05]  /*3970*/  @P1 BRA `(.L_x_104) ;  /* 0x00000000000c1947 */ /* 0x000fea0003800000 */
[----:B------:R-:W5:Y:S02]  /*3980*/  LDG.E.U8 R68, desc[UR36][R8.64+0x39] ;  /* 0x0000392408447981 */ /* 0x000f64000c1e1100 */
[----:B-----5:R-:W-:-:S05]  /*3990*/  PRMT R0, R68, 0x8880, RZ ;  /* 0x0000888044007816 */ /* 0x020fca00000000ff */
[----:B------:R-:W-:-:S07]  /*39a0*/  IMAD R13, R0, R59, RZ ;  /* 0x0000003b000d7224 */ /* 0x000fce00078e02ff */
.L_x_104:
[----:B------:R-:W-:Y:S05]  /*39b0*/  BSYNC B1 ;  /* 0x0000000000017941 */ /* 0x000fea0003800000 */
.L_x_103:
[----:B------:R-:W-:Y:S01]  /*39c0*/  IMAD R13, R55, R58, R13 ;  /* 0x0000003a370d7224 */ /* 0x000fe200078e020d */
[----:B------:R-:W-:Y:S06]  /*39d0*/  @P1 BRA `(.L_x_105) ;  /* 0x0000000400c81947 */ /* 0x000fec0003800000 */
[----:B------:R0:W-:Y:S01]  /*39e0*/  STG.E.U8 desc[UR36][R4.64+0x39], R13 ;  /* 0x0000390d04007986 */ /* 0x0001e2000c101124 */
[----:B------:R-:W-:Y:S05]  /*39f0*/  BRA `(.L_x_105) ;  /* 0x0000000400c07947 */ /* 0x000fea0003800000 */
.L_x_40:
[C---:B------:R-:W-:Y:S02]  /*3a00*/  ISETP.GE.AND P1, PT, R73.reuse, 0x1, PT ;  /* 0x000000014900780c */ /* 0x040fe40003f26270 */
[----:B------:R-:W-:Y:S02]  /*3a10*/  ISETP.GE.AND P0, PT, R73, 0x2, PT ;  /* 0x000000024900780c */ /* 0x000fe40003f06270 */
[C---:B------:R-:W-:Y:S02]  /*3a20*/  ISETP.LT.OR P4, PT, R72.reuse, 0x1, !P1 ;  /* 0x000000014800780c */ /* 0x040fe40004f81670 */
[C---:B------:R-:W-:Y:S02]  /*3a30*/  ISETP.LT.OR P5, PT, R72.reuse, 0x1, !P0 ;  /* 0x000000014800780c */ /* 0x040fe400047a1670 */
[C---:B------:R-:W-:Y:S02]  /*3a40*/  ISETP.LT.OR P1, PT, R72.reuse, 0x9, !P1 ;  /* 0x000000094800780c */ /* 0x040fe40004f21670 */
[----:B------:R-:W-:-:S02]  /*3a50*/  ISETP.LT.OR P0, PT, R72, 0x9, !P0 ;  /* 0x000000094800780c */ /* 0x000fc40004701670 */
[C---:B------:R-:W-:Y:S02]  /*3a60*/  ISETP.GE.AND P3, PT, R73.reuse, 0x9, PT ;  /* 0x000000094900780c */ /* 0x040fe40003f66270 */
[----:B------:R-:W-:-:S03]  /*3a70*/  ISETP.GE.AND P2, PT, R73, 0xa, PT ;  /* 0x0000000a4900780c */ /* 0x000fc60003f46270 */
[-C--:B------:R-:W-:Y:S02]  /*3a80*/  @!P4 IMAD R3, R24, R58.reuse, RZ ;  /* 0x0000003a1803c224 */ /* 0x080fe400078e02ff */
[-C--:B------:R-:W-:Y:S02]  /*3a90*/  @!P5 IMAD R25, R25, R58.reuse, RZ ;  /* 0x0000003a1919d224 */ /* 0x080fe400078e02ff */
[-C--:B------:R-:W-:Y:S01]  /*3aa0*/  @!P1 IMAD R9, R26, R58.reuse, RZ ;  /* 0x0000003a1a099224 */ /* 0x080fe200078e02ff */
[----:B------:R0:W-:Y:S01]  /*3ab0*/  @!P4 STG.E.U8 desc[UR36][R6.64], R3 ;  /* 0x000000030600c986 */ /* 0x0001e2000c101124 */
[C---:B------:R-:W-:Y:S01]  /*3ac0*/  ISETP.LT.OR P4, PT, R72.reuse, 0x1, !P3 ;  /* 0x000000014800780c */ /* 0x040fe20005f81670 */
[----:B------:R-:W-:Y:S02]  /*3ad0*/  @!P0 IMAD R27, R27, R58, RZ ;  /* 0x0000003a1b1b8224 */ /* 0x000fe400078e02ff */
[----:B------:R-:W-:Y:S01]  /*3ae0*/  @!P5 STG.E.U8 desc[UR36][R6.64+0x1], R25 ;  /* 0x000001190600d986 */ /* 0x000fe2000c101124 */
[----:B------:R-:W-:-:S02]  /*3af0*/  ISETP.LT.OR P5, PT, R72, 0x1, !P2 ;  /* 0x000000014800780c */ /* 0x000fc400057a1670 */
[C---:B------:R-:W-:Y:S01]  /*3b00*/  ISETP.LT.OR P2, PT, R72.reuse, 0x9, !P2 ;  /* 0x000000094800780c */ /* 0x040fe20005741670 */
[----:B------:R1:W-:Y:S01]  /*3b10*/  @!P1 STG.E.U8 desc[UR36][R4.64], R9 ;  /* 0x0000000904009986 */ /* 0x0003e2000c101124 */
[----:B------:R-:W-:Y:S02]  /*3b20*/  ISETP.LT.OR P1, PT, R72, 0x9, !P3 ;  /* 0x000000094800780c */ /* 0x000fe40005f21670 */
[C---:B------:R-:W-:Y:S01]  /*3b30*/  ISETP.GE.AND P3, PT, R73.reuse, 0x11, PT ;  /* 0x000000114900780c */ /* 0x040fe20003f66270 */
[----:B------:R-:W-:Y:S01]  /*3b40*/  @!P0 STG.E.U8 desc[UR36][R4.64+0x1], R27 ;  /* 0x0000011b04008986 */ /* 0x000fe2000c101124 */
[----:B------:R-:W-:Y:S01]  /*3b50*/  ISETP.GE.AND P0, PT, R73, 0x12, PT ;  /* 0x000000124900780c */ /* 0x000fe20003f06270 */
[----:B------:R-:W-:-:S04]  /*3b60*/  @!P4 IMAD R11, R28, R58, RZ ;  /* 0x0000003a1c0bc224 */ /* 0x000fc800078e02ff */
[-C--:B------:R-:W-:Y:S01]  /*3b70*/  @!P5 IMAD R29, R29, R58.reuse, RZ ;  /* 0x0000003a1d1dd224 */ /* 0x080fe200078e02ff */
[----:B------:R-:W-:Y:S01]  /*3b80*/  @!P4 STG.E.U8 desc[UR36][R6.64+0x8], R11 ;  /* 0x0000080b0600c986 */ /* 0x000fe2000c101124 */
[C---:B------:R-:W-:Y:S01]  /*3b90*/  ISETP.LT.OR P4, PT, R72.reuse, 0x1, !P3 ;  /* 0x000000014800780c */ /* 0x040fe20005f81670 */
[-C--:B------:R-:W-:Y:S02]  /*3ba0*/  @!P2 IMAD R31, R31, R58.reuse, RZ ;  /* 0x0000003a1f1fa224 */ /* 0x080fe400078e02ff */
[----:B------:R-:W-:Y:S01]  /*3bb0*/  @!P5 STG.E.U8 desc[UR36][R6.64+0x9], R29 ;  /* 0x0000091d0600d986 */ /* 0x000fe2000c101124 */
[----:B------:R-:W-:Y:S01]  /*3bc0*/  ISETP.LT.OR P5, PT, R72, 0x1, !P0 ;  /* 0x000000014800780c */ /* 0x000fe200047a1670 */
[----:B0-----:R-:W-:Y:S01]  /*3bd0*/  @!P1 IMAD R3, R30, R58, RZ ;  /* 0x0000003a1e039224 */ /* 0x001fe200078e02ff */
[----:B------:R-:W-:Y:S01]  /*3be0*/  ISETP.LT.OR P0, PT, R72, 0x9, !P0 ;  /* 0x000000094800780c */ /* 0x000fe20004701670 */
[----:B------:R-:W-:Y:S01]  /*3bf0*/  @!P2 STG.E.U8 desc[UR36][R4.64+0x9], R31 ;  /* 0x0000091f0400a986 */ /* 0x000fe2000c101124 */
[----:B------:R-:W-:-:S03]  /*3c00*/  ISETP.GE.AND P2, PT, R73, 0x19, PT ;  /* 0x000000194900780c */ /* 0x000fc60003f46270 */
[----:B------:R0:W-:Y:S01]  /*3c10*/  @!P1 STG.E.U8 desc[UR36][R4.64+0x8], R3 ;  /* 0x0000080304009986 */ /* 0x0001e2000c101124 */
[----:B------:R-:W-:Y:S01]  /*3c20*/  ISETP.LT.OR P1, PT, R72, 0x9, !P3 ;  /* 0x000000094800780c */ /* 0x000fe20005f21670 */
[----:B-1----:R-:W-:Y:S01]  /*3c30*/  @!P4 IMAD R9, R32, R58, RZ ;  /* 0x0000003a2009c224 */ /* 0x002fe200078e02ff */
[----:B------:R-:W-:-:S03]  /*3c40*/  ISETP.GE.AND P3, PT, R73, 0x1a, PT ;  /* 0x0000001a4900780c */ /* 0x000fc60003f66270 */
[-C--:B------:R-:W-:Y:S01]  /*3c50*/  @!P5 IMAD R33, R33, R58.reuse, RZ ;  /* 0x0000003a2121d224 */ /* 0x080fe200078e02ff */
[----:B------:R-:W-:Y:S01]  /*3c60*/  @!P4 STG.E.U8 desc[UR36][R6.64+0x10], R9 ;  /* 0x000010090600c986 */ /* 0x000fe2000c101124 */
[C---:B------:R-:W-:Y:S01]  /*3c70*/  ISETP.LT.OR P4, PT, R72.reuse, 0x1, !P3 ;  /* 0x000000014800780c */ /* 0x040fe20005f81670 */
[-C--:B------:R-:W-:Y:S01]  /*3c80*/  @!P0 IMAD R35, R35, R58.reuse, RZ ;  /* 0x0000003a23238224 */ /* 0x080fe200078e02ff */
[C---:B------:R-:W-:Y:S01]  /*3c90*/  ISETP.LT.OR P3, PT, R72.reuse, 0x9, !P3 ;  /* 0x000000094800780c */ /* 0x040fe20005f61670 */
[----:B------:R-:W-:Y:S01]  /*3ca0*/  @!P5 STG.E.U8 desc[UR36][R6.64+0x11], R33 ;  /* 0x000011210600d986 */ /* 0x000fe2000c101124 */
[----:B------:R-:W-:Y:S02]  /*3cb0*/  ISETP.LT.OR P5, PT, R72, 0x1, !P2 ;  /* 0x000000014800780c */ /* 0x000fe400057a1670 */
[----:B0-----:R-:W-:Y:S01]  /*3cc0*/  @!P1 IMAD R3, R34, R58, RZ ;  /* 0x0000003a22039224 */ /* 0x001fe200078e02ff */
[----:B------:R-:W-:Y:S01]  /*3cd0*/  @!P0 STG.E.U8 desc[UR36][R4.64+0x11], R35 ;  /* 0x0000112304008986 */ /* 0x000fe2000c101124 */
[----:B------:R-:W-:-:S02]  /*3ce0*/  ISETP.LT.OR P2, PT, R72, 0x9, !P2 ;  /* 0x000000094800780c */ /* 0x000fc40005741670 */
[C---:B------:R-:W-:Y:S01]  /*3cf0*/  ISETP.GE.AND P0, PT, R73.reuse, 0x21, PT ;  /* 0x000000214900780c */ /* 0x040fe20003f06270 */
[----:B------:R0:W-:Y:S01]  /*3d00*/  @!P1 STG.E.U8 desc[UR36][R4.64+0x10], R3 ;  /* 0x0000100304009986 */ /* 0x0001e2000c101124 */
[----:B------:R-:W-:Y:S01]  /*3d10*/  ISETP.GE.AND P1, PT, R73, 0x22, PT ;  /* 0x000000224900780c */ /* 0x000fe20003f26270 */
[-C--:B------:R-:W-:Y:S02]  /*3d20*/  @!P4 IMAD R37, R37, R58.reuse, RZ ;  /* 0x0000003a2525c224 */ /* 0x080fe400078e02ff */
[-C--:B------:R-:W-:Y:S02]  /*3d30*/  @!P3 IMAD R39, R39, R58.reuse, RZ ;  /* 0x0000003a2727b224 */ /* 0x080fe400078e02ff */
[-C--:B------:R-:W-:Y:S01]  /*3d40*/  @!P5 IMAD R11, R36, R58.reuse, RZ ;  /* 0x0000003a240bd224 */ /* 0x080fe200078e02ff */
[----:B------:R-:W-:Y:S01]  /*3d50*/  @!P4 STG.E.U8 desc[UR36][R6.64+0x19], R37 ;  /* 0x000019250600c986 */ /* 0x000fe2000c101124 */
[C---:B------:R-:W-:Y:S02]  /*3d60*/  ISETP.LT.OR P4, PT, R72.reuse, 0x1, !P0 ;  /* 0x000000014800780c */ /* 0x040fe40004781670 */
[C---:B------:R-:W-:Y:S01]  /*3d70*/  ISETP.LT.OR P0, PT, R72.reuse, 0x9, !P0 ;  /* 0x000000094800780c */ /* 0x040fe20004701670 */
[----:B------:R-:W-:Y:S01]  /*3d80*/  @!P5 STG.E.U8 desc[UR36][R6.64+0x18], R11 ;  /* 0x0000180b0600d986 */ /* 0x000fe2000c101124 */
[----:B------:R-:W-:Y:S01]  /*3d90*/  ISETP.LT.OR P5, PT, R72, 0x1, !P1 ;  /* 0x000000014800780c */ /* 0x000fe20004fa1670 */
[----:B0-----:R-:W-:Y:S01]  /*3da0*/  @!P2 IMAD R3, R38, R58, RZ ;  /* 0x0000003a2603a224 */ /* 0x001fe200078e02ff */
[----:B------:R-:W-:Y:S01]  /*3db0*/  ISETP.LT.OR P1, PT, R72, 0x9, !P1 ;  /* 0x000000094800780c */ /* 0x000fe20004f21670 */
[----:B------:R-:W-:Y:S01]  /*3dc0*/  @!P3 STG.E.U8 desc[UR36][R4.64+0x19], R39 ;  /* 0x000019270400b986 */ /* 0x000fe2000c101124 */
[----:B------:R-:W-:-:S03]  /*3dd0*/  ISETP.GE.AND P3, PT, R73, 0x29, PT ;  /* 0x000000294900780c */ /* 0x000fc60003f66270 */
[----:B------:R0:W-:Y:S01]  /*3de0*/  @!P2 STG.E.U8 desc[UR36][R4.64+0x18], R3 ;  /* 0x000018030400a986 */ /* 0x0001e2000c101124 */
[----:B------:R-:W-:Y:S01]  /*3df0*/  ISETP.GE.AND P2, PT, R73, 0x2a, PT ;  /* 0x0000002a4900780c */ /* 0x000fe20003f46270 */
[----:B------:R-:W-:-:S04]  /*3e00*/  @!P4 IMAD R9, R40, R58, RZ ;  /* 0x0000003a2809c224 */ /* 0x000fc800078e02ff */
[-C--:B------:R-:W-:Y:S01]  /*3e10*/  @!P5 IMAD R41, R41, R58.reuse, RZ ;  /* 0x0000003a2929d224 */ /* 0x080fe200078e02ff */
[----:B------:R-:W-:Y:S01]  /*3e20*/  @!P4 STG.E.U8 desc[UR36][R6.64+0x20], R9 ;  /* 0x000020090600c986 */ /* 0x000fe2000c101124 */
[C---:B------:R-:W-:Y:S01]  /*3e30*/  ISETP.LT.OR P4, PT, R72.reuse, 0x1, !P3 ;  /* 0x000000014800780c */ /* 0x040fe20005f81670 */
[-C--:B------:R-:W-:Y:S01]  /*3e40*/  @!P1 IMAD R43, R43, R58.reuse, RZ ;  /* 0x0000003a2b2b9224 */ /* 0x080fe200078e02ff */
        /* <DEDUP_REMOVED lines=25> */
[----:B------:R1:W-:Y:S01]  /*3fe0*/  @!P4 STG.E.U8 desc[UR36][R6.64+0x30], R9 ;  /* 0x000030090600c986 */ /* 0x0003e2000c101124 */
[C---:B------:R-:W-:Y:S01]  /*3ff0*/  ISETP.LT.OR P4, PT, R72.reuse, 0x1, !P2 ;  /* 0x000000014800780c */ /* 0x040fe20005781670 */
[-C--:B------:R-:W-:Y:S01]  /*4000*/  @!P0 IMAD R51, R51, R58.reuse, RZ ;  /* 0x0000003a33338224 */ /* 0x080fe200078e02ff */
[C---:B------:R-:W-:Y:S01]  /*4010*/  ISETP.LT.OR P2, PT, R72.reuse, 0x9, !P2 ;  /* 0x000000094800780c */ /* 0x040fe20005741670 */
[----:B------:R2:W-:Y:S01]  /*4020*/  @!P5 STG.E.U8 desc[UR36][R6.64+0x31], R49 ;  /* 0x000031310600d986 */ /* 0x0005e2000c101124 */
[----:B------:R-:W-:Y:S01]  /*4030*/  ISETP.LT.OR P5, PT, R72, 0x1, !P3 ;  /* 0x000000014800780c */ /* 0x000fe20005fa1670 */
[-C--:B0-----:R-:W-:Y:S01]  /*4040*/  @!P1 IMAD R3, R50, R58.reuse, RZ ;  /* 0x0000003a32039224 */ /* 0x081fe200078e02ff */
[----:B------:R-:W-:Y:S01]  /*4050*/  ISETP.LT.OR P3, PT, R72, 0x9, !P3 ;  /* 0x000000094800780c */ /* 0x000fe20005f61670 */
[----:B------:R2:W-:Y:S04]  /*4060*/  @!P0 STG.E.U8 desc[UR36][R4.64+0x31], R51 ;  /* 0x0000313304008986 */ /* 0x0005e8000c101124 */
[----:B------:R2:W-:Y:S02]  /*4070*/  @!P1 STG.E.U8 desc[UR36][R4.64+0x30], R3 ;  /* 0x0000300304009986 */ /* 0x0005e4000c101124 */
[----:B------:R-:W-:-:S02]  /*4080*/  @!P4 IMAD R11, R52, R58, RZ ;  /* 0x0000003a340bc224 */ /* 0x000fc400078e02ff */
[-C--:B-1----:R-:W-:Y:S02]  /*4090*/  @!P2 IMAD R9, R54, R58.reuse, RZ ;  /* 0x0000003a3609a224 */ /* 0x082fe400078e02ff */
[-C--:B------:R-:W-:Y:S01]  /*40a0*/  @!P5 IMAD R53, R53, R58.reuse, RZ ;  /* 0x0000003a3535d224 */ /* 0x080fe200078e02ff */
[----:B------:R2:W-:Y:S01]  /*40b0*/  @!P4 STG.E.U8 desc[UR36][R6.64+0x38], R11 ;  /* 0x0000380b0600c986 */ /* 0x0005e2000c101124 */
[----:B------:R-:W-:-:S03]  /*40c0*/  @!P3 IMAD R55, R55, R58, RZ ;  /* 0x0000003a3737b224 */ /* 0x000fc600078e02ff */
[----:B------:R2:W-:Y:S04]  /*40d0*/  @!P5 STG.E.U8 desc[UR36][R6.64+0x39], R53 ;  /* 0x000039350600d986 */ /* 0x0005e8000c101124 */
[----:B------:R2:W-:Y:S04]  /*40e0*/  @!P2 STG.E.U8 desc[UR36][R4.64+0x38], R9 ;  /* 0x000038090400a986 */ /* 0x0005e8000c101124 */
[----:B------:R2:W-:Y:S02]  /*40f0*/  @!P3 STG.E.U8 desc[UR36][R4.64+0x39], R55 ;  /* 0x000039370400b986 */ /* 0x0005e4000c101124 */
.L_x_105:
[----:B------:R-:W-:Y:S05]  /*4100*/  BSYNC B0 ;  /* 0x0000000000007941 */ /* 0x000fea0003800000 */
.L_x_39:
[----:B0-2---:R-:W2:Y:S01]  /*4110*/  LDL.64 R2, [R1] ;  /* 0x0000000001027983 */ /* 0x005ea20000100a00 */
[----:B------:R-:W-:Y:S01]  /*4120*/  ULDC.64 UR4, c[0x0][0x650] ;  /* 0x0001940000047ab9 */ /* 0x000fe20000000a00 */
[----:B------:R0:W-:Y:S01]  /*4130*/  SYNCS.ARRIVE.TRANS64.A1T0 RZ, [R66+UR47], RZ ;  /* 0x000000ff42ff79a7 */ /* 0x0001e2000810002f */
[----:B------:R-:W-:Y:S01]  /*4140*/  PRMT R0, RZ, 0x7610, R0 ;  /* 0x00007610ff007816 */ /* 0x000fe20000000000 */
[----:B------:R-:W-:Y:S02]  /*4150*/  IMAD.MOV.U32 R19, RZ, RZ, -0x1 ;  /* 0xffffffffff137424 */ /* 0x000fe400078e00ff */
[----:B------:R-:W-:Y:S01]  /*4160*/  IMAD.MOV.U32 R22, RZ, RZ, -0x1 ;  /* 0xffffffffff167424 */ /* 0x000fe200078e00ff */
[----:B--2---:R-:W-:-:S04]  /*4170*/  LEA R18, P0, R2, R18, 0x1 ;  /* 0x0000001202127211 */ /* 0x004fc800078008ff */
[----:B------:R-:W-:Y:S01]  /*4180*/  LEA.HI.X R17, R2, R17, R23, 0x1, P0 ;  /* 0x0000001102117211 */ /* 0x000fe200000f0c17 */
[----:B------:R-:W-:Y:S01]  /*4190*/  IMAD.MOV.U32 R2, RZ, RZ, -0x1 ;  /* 0xffffffffff027424 */ /* 0x000fe200078e00ff */
[----:B------:R-:W-:-:S04]  /*41a0*/  ISETP.GE.U32.AND P0, PT, R18, UR4, PT ;  /* 0x0000000412007c0c */ /* 0x000fc8000bf06070 */
[----:B------:R-:W-:-:S13]  /*41b0*/  ISETP.GE.U32.AND.EX P0, PT, R17, UR5, PT, P0 ;  /* 0x0000000511007c0c */ /* 0x000fda000bf06100 */
[----:B0-----:R-:W-:Y:S05]  /*41c0*/  @P0 BRA `(.L_x_106) ;  /* 0x0000000400700947 */ /* 0x001fea0003800000 */
[----:B------:R-:W0:Y:S01]  /*41d0*/  S2R R10, SR_CTAID.X ;  /* 0x00000000000a7919 */ /* 0x000e220000002500 */
[----:B------:R-:W2:Y:S01]  /*41e0*/  LDC.64 R8, c[0x0][0x628] ;  /* 0x00018a00ff087b82 */ /* 0x000ea20000000a00 */
[----:B------:R-:W-:Y:S01]  /*41f0*/  ULDC UR4, c[0x0][0x150] ;  /* 0x0000540000047ab9 */ /* 0x000fe20000000800 */
[----:B-1-3--:R-:W-:Y:S01]  /*4200*/  IMAD.MOV.U32 R6, RZ, RZ, R18 ;  /* 0x000000ffff067224 */ /* 0x00afe200078e0012 */
[----:B------:R-:W1:Y:S01]  /*4210*/  S2R R20, SR_CTAID.Y ;  /* 0x0000000000147919 */ /* 0x000e620000002600 */
[----:B------:R-:W-:-:S04]  /*4220*/  IMAD.MOV.U32 R7, RZ, RZ, R17 ;  /* 0x000000ffff077224 */ /* 0x000fc800078e0011 */
[----:B------:R-:W3:Y:S08]  /*4230*/  LDC R15, c[0x0][0x144] ;  /* 0x00005100ff0f7b82 */ /* 0x000ef00000000800 */
[----:B------:R-:W1:Y:S08]  /*4240*/  LDC R0, c[0x0][0x630] ;  /* 0x00018c00ff007b82 */ /* 0x000e700000000800 */
[----:B------:R-:W1:Y:S01]  /*4250*/  LDC.64 R12, c[0x0][0x620] ;  /* 0x00018800ff0c7b82 */ /* 0x000e620000000a00 */
[----:B--2---:R-:W-:-:S04]  /*4260*/  ISETP.NE.U32.AND P0, PT, R8, RZ, PT ;  /* 0x000000ff0800720c */ /* 0x004fc80003f05070 */
[----:B------:R-:W-:Y:S02]  /*4270*/  ISETP.NE.AND.EX P0, PT, R9, RZ, PT, P0 ;  /* 0x000000ff0900720c */ /* 0x000fe40003f05300 */
[----:B0-----:R-:W-:-:S05]  /*4280*/  I2FP.F32.U32 R2, R10 ;  /* 0x0000000a00027245 */ /* 0x001fca0000201000 */
[----:B------:R-:W-:-:S04]  /*4290*/  FMUL R2, R2, UR4 ;  /* 0x0000000402027c20 */ /* 0x000fc80008400000 */
[----:B------:R0:W2:Y:S02]  /*42a0*/  F2I.U32.TRUNC.NTZ R14, R2 ;  /* 0x00000002000e7305 */ /* 0x0000a4000020f000 */
[----:B---3--:R-:W-:Y:S05]  /*42b0*/  @!P0 BRA `(.L_x_107) ;  /* 0x0000000000288947 */ /* 0x008fea0003800000 */
[----:B------:R-:W3:Y:S02]  /*42c0*/  LDC R3, c[0x0][0x634] ;  /* 0x00018d00ff037b82 */ /* 0x000ee40000000800 */
[----:B---3--:R-:W-:-:S05]  /*42d0*/  IADD3 R7, P0, R18, R3, RZ ;  /* 0x0000000312077210 */ /* 0x008fca0007f1e0ff */
[----:B------:R-:W-:-:S04]  /*42e0*/  IMAD.X R11, RZ, RZ, R17, P0 ;  /* 0x000000ffff0b7224 */ /* 0x000fc800000e0611 */
[----:B0-----:R-:W-:-:S04]  /*42f0*/  IMAD.WIDE.U32 R2, R11, R8, RZ ;  /* 0x000000080b027225 */ /* 0x001fc800078e00ff */
[----:B----4-:R-:W-:-:S04]  /*4300*/  IMAD.WIDE.U32 R4, P0, R7, R9, R2 ;  /* 0x0000000907047225 */ /* 0x010fc80007800002 */
[----:B------:R-:W-:-:S04]  /*4310*/  IMAD.WIDE.U32 R2, R7, R8, RZ ;  /* 0x0000000807027225 */ /* 0x000fc800078e00ff */
[----:B------:R-:W-:Y:S01]  /*4320*/  IMAD.X R7, RZ, RZ, RZ, P0 ;  /* 0x000000ffff077224 */ /* 0x000fe200000e06ff */
[----:B------:R-:W-:Y:S01]  /*4330*/  IADD3 RZ, P0, R3, R4, RZ ;  /* 0x0000000403ff7210 */ /* 0x000fe20007f1e0ff */
[----:B------:R-:W-:-:S04]  /*4340*/  IMAD.MOV.U32 R6, RZ, RZ, R5 ;  /* 0x000000ffff067224 */ /* 0x000fc800078e0005 */
[----:B------:R-:W-:-:S08]  /*4350*/  IMAD.WIDE.U32.X R6, R11, R9, R6, P0 ;  /* 0x000000090b067225 */ /* 0x000fd000000e0406 */
.L_x_107:
[----:B----4-:R-:W3:Y:S01]  /*4360*/  LDC.64 R26, c[0x0][0x640] ;  /* 0x00019000ff1a7b82 */ /* 0x010ee20000000a00 */
[-C--:B-1----:R-:W-:Y:S01]  /*4370*/  SHF.R.U64 R11, R6, R0.reuse, R7 ;  /* 0x00000000060b7219 */ /* 0x082fe20000001207 */
[----:B------:R-:W-:Y:S01]  /*4380*/  IMAD.MOV.U32 R19, RZ, RZ, R17 ;  /* 0x000000ffff137224 */ /* 0x000fe200078e0011 */
[----:B------:R-:W-:Y:S01]  /*4390*/  SHF.R.U32.HI R0, RZ, R0, R7 ;  /* 0x00000000ff007219 */ /* 0x000fe20000011607 */
[----:B--2---:R-:W-:Y:S01]  /*43a0*/  IMAD.MOV R14, RZ, RZ, -R14 ;  /* 0x000000ffff0e7224 */ /* 0x004fe200078e0a0e */
[----:B------:R-:W-:Y:S01]  /*43b0*/  IADD3 R5, P0, RZ, -R11, RZ ;  /* 0x8000000bff057210 */ /* 0x000fe20007f1e0ff */
[----:B------:R-:W-:Y:S01]  /*43c0*/  ULDC UR4, c[0x0][0x154] ;  /* 0x0000550000047ab9 */ /* 0x000fe20000000800 */
[----:B------:R-:W-:Y:S01]  /*43d0*/  IMAD.MOV.U32 R7, RZ, RZ, 0x1 ;  /* 0x00000001ff077424 */ /* 0x000fe200078e00ff */
[----:B------:R-:W1:Y:S01]  /*43e0*/  LDC R4, c[0x0][0x618] ;  /* 0x00018600ff047b82 */ /* 0x000e620000000800 */
[----:B------:R-:W-:Y:S02]  /*43f0*/  IMAD R22, R15, R14, R10 ;  /* 0x0000000e0f167224 */ /* 0x000fe400078e020a */
[----:B------:R-:W-:-:S04]  /*4400*/  IMAD.X R3, RZ, RZ, ~R0, P0 ;  /* 0x000000ffff037224 */ /* 0x000fc800000e0e00 */
[-C--:B------:R-:W-:Y:S01]  /*4410*/  IMAD R0, R3, R12.reuse, RZ ;  /* 0x0000000c03007224 */ /* 0x080fe200078e02ff */
[----:B------:R-:W2:Y:S01]  /*4420*/  LDC R6, c[0x0][0x608] ;  /* 0x00018200ff067b82 */ /* 0x000ea20000000800 */
[----:B0-----:R-:W-:-:S04]  /*4430*/  IMAD.WIDE.U32 R2, R5, R12, R18 ;  /* 0x0000000c05027225 */ /* 0x001fc800078e0012 */
[----:B------:R-:W-:Y:S01]  /*4440*/  IMAD R5, R5, R13, R0 ;  /* 0x0000000d05057224 */ /* 0x000fe200078e0200 */
[----:B------:R-:W-:Y:S02]  /*4450*/  I2FP.F32.U32 R0, R20 ;  /* 0x0000001400007245 */ /* 0x000fe40000201000 */
[----:B------:R-:W0:Y:S01]  /*4460*/  LDC R24, c[0x0][0x658] ;  /* 0x00019600ff187b82 */ /* 0x000e220000000800 */
[----:B------:R-:W-:Y:S01]  /*4470*/  IMAD.IADD R3, R3, 0x1, R5 ;  /* 0x0000000103037824 */ /* 0x000fe200078e0205 */
[----:B---3--:R-:W-:Y:S01]  /*4480*/  ISETP.NE.U32.AND P0, PT, R26, RZ, PT ;  /* 0x000000ff1a00720c */ /* 0x008fe20003f05070 */
[----:B------:R-:W-:Y:S01]  /*4490*/  FMUL R0, R0, UR4 ;  /* 0x0000000400007c20 */ /* 0x000fe20008400000 */
[----:B------:R-:W-:Y:S02]  /*44a0*/  IMAD.MOV.U32 R5, RZ, RZ, -0x1 ;  /* 0xffffffffff057424 */ /* 0x000fe400078e00ff */
[----:B------:R-:W-:Y:S01]  /*44b0*/  ISETP.NE.AND.EX P0, PT, R27, RZ, PT, P0 ;  /* 0x000000ff1b00720c */ /* 0x000fe20003f05300 */
[----:B------:R3:W4:Y:S01]  /*44c0*/  F2I.U32.TRUNC.NTZ R12, R0 ;  /* 0x00000000000c7305 */ /* 0x000722000020f000 */
[----:B------:R-:W3:Y:S01]  /*44d0*/  LDC R15, c[0x0][0x148] ;  /* 0x00005200ff0f7b82 */ /* 0x000ee20000000800 */
[----:B-1----:R-:W-:-:S02]  /*44e0*/  SHF.R.U64 R10, R2, R4, R3 ;  /* 0x00000004020a7219 */ /* 0x002fc40000001203 */
[----:B------:R-:W-:-:S05]  /*44f0*/  SHF.R.U32.HI R3, RZ, R4, R3 ;  /* 0x00000004ff037219 */ /* 0x000fca0000011603 */
[----:B------:R-:W1:Y:S01]  /*4500*/  LDC R14, c[0x0][0x600] ;  /* 0x00018000ff0e7b82 */ /* 0x000e620000000800 */
[-CC-:B--2---:R-:W-:Y:S02]  /*4510*/  SHF.R.U64 R8, R10, R6.reuse, R3.reuse ;  /* 0x000000060a087219 */ /* 0x184fe40000001203 */
[----:B------:R-:W-:-:S05]  /*4520*/  SHF.R.U32.HI R3, RZ, R6, R3 ;  /* 0x00000006ff037219 */ /* 0x000fca0000011603 */
[----:B------:R-:W2:Y:S01]  /*4530*/  LDC R21, c[0x0][0x648] ;  /* 0x00019200ff157b82 */ /* 0x000ea20000000800 */
[-CC-:B0-----:R-:W-:Y:S02]  /*4540*/  SHF.R.U64 R13, R8, R24.reuse, R3.reuse ;  /* 0x00000018080d7219 */ /* 0x181fe40000001203 */
[-C--:B------:R-:W-:Y:S02]  /*4550*/  SHF.L.U32 R5, R5, R24.reuse, RZ ;  /* 0x0000001805057219 */ /* 0x080fe400000006ff */
[-C--:B------:R-:W-:Y:S01]  /*4560*/  SHF.R.U32.HI R3, RZ, R24.reuse, R3 ;  /* 0x00000018ff037219 */ /* 0x080fe20000011603 */
[----:B------:R-:W-:Y:S01]  /*4570*/  IMAD.MOV.U32 R2, RZ, RZ, R13 ;  /* 0x000000ffff027224 */ /* 0x000fe200078e000d */
[----:B------:R-:W-:Y:S01]  /*4580*/  SHF.L.U32 R24, R7, R24, RZ ;  /* 0x0000001807187219 */ /* 0x000fe200000006ff */
[----:B------:R-:W0:Y:S01]  /*4590*/  LDC R25, c[0x0][0x638] ;  /* 0x00018e00ff197b82 */ /* 0x000e220000000800 */
[----:B------:R-:W-:-:S07]  /*45a0*/  LOP3.LUT R19, RZ, R5, RZ, 0x33, !PT ;  /* 0x00000005ff137212 */ /* 0x000fce00078e33ff */
[----:B------:R-:W0:Y:S01]  /*45b0*/  LDC R28, c[0x0][0x610] ;  /* 0x00018400ff1c7b82 */ /* 0x000e220000000800 */
[----:B----4-:R-:W-:Y:S05]  /*45c0*/  @!P0 BRA `(.L_x_108) ;  /* 0x0000000000288947 */ /* 0x010fea0003800000 */
[----:B---3--:R-:W3:Y:S02]  /*45d0*/  LDC R0, c[0x0][0x64c] ;  /* 0x00019300ff007b82 */ /* 0x008ee40000000800 */
[----:B---3--:R-:W-:-:S05]  /*45e0*/  IADD3 R7, P0, R13, R0, RZ ;  /* 0x000000000d077210 */ /* 0x008fca0007f1e0ff */
        /* <DEDUP_REMOVED lines=8> */
.L_x_108:
[----:B------:R-:W4:Y:S01]  /*4670*/  LDC R4, c[0x0][0x65c] ;  /* 0x00019700ff047b82 */ /* 0x000f220000000800 */
[----:B--23--:R-:W-:Y:S01]  /*4680*/  SHF.R.U64 R0, R2, R21, R3 ;  /* 0x0000001502007219 */ /* 0x00cfe20000001203 */
[----:B-1----:R-:W-:Y:S01]  /*4690*/  VIADD R3, R14, 0xffffffff ;  /* 0xffffffff0e037836 */ /* 0x002fe20000000000 */
[----:B------:R-:W-:Y:S01]  /*46a0*/  LOP3.LUT R19, R8, R19, RZ, 0xc0, !PT ;  /* 0x0000001308137212 */ /* 0x000fe200078ec0ff */
[----:B------:R-:W-:Y:S02]  /*46b0*/  IMAD.MOV R12, RZ, RZ, -R12 ;  /* 0x000000ffff0c7224 */ /* 0x000fe400078e0a0c */
[----:B------:R-:W-:Y:S01]  /*46c0*/  IMAD.MOV R2, RZ, RZ, -R0 ;  /* 0x000000ffff027224 */ /* 0x000fe200078e0a00 */
[----:B------:R-:W-:Y:S01]  /*46d0*/  LOP3.LUT R3, R10, R3, RZ, 0xc0, !PT ;  /* 0x000000030a037212 */ /* 0x000fe200078ec0ff */
[----:B------:R-:W-:Y:S02]  /*46e0*/  IMAD R19, R24, R0, R19 ;  /* 0x0000000018137224 */ /* 0x000fe400078e0213 */
[----:B0-----:R-:W-:-:S04]  /*46f0*/  IMAD R0, R2, R25, R13 ;  /* 0x0000001902007224 */ /* 0x001fc800078e020d */
[----:B------:R-:W-:Y:S01]  /*4700*/  IMAD R2, R0, R14, R3 ;  /* 0x0000000e00027224 */ /* 0x000fe200078e0203 */
[----:B----4-:R-:W-:Y:S01]  /*4710*/  ISETP.NE.AND P0, PT, R4, 0x1, PT ;  /* 0x000000010400780c */ /* 0x010fe20003f05270 */
[----:B------:R-:W-:-:S05]  /*4720*/  IMAD.MOV.U32 R4, RZ, RZ, 0x1 ;  /* 0x00000001ff047424 */ /* 0x000fca00078e00ff */
[----:B------:R-:W-:-:S07]  /*4730*/  PRMT R0, R4, 0x7610, R0 ;  /* 0x0000761004007816 */ /* 0x000fce0000000000 */
[----:B------:R-:W-:-:S04]  /*4740*/  @P0 IMAD R22, R15, R12, R20 ;  /* 0x0000000c0f160224 */ /* 0x000fc800078e0214 */
[----:B------:R-:W-:-:S05]  /*4750*/  IMAD R19, R19, R28, R22 ;  /* 0x0000001c13137224 */ /* 0x000fca00078e0216 */
[----:B------:R-:W-:Y:S02]  /*4760*/  SEL R22, R2, R19, !P0 ;  /* 0x0000001302167207 */ /* 0x000fe40004000000 */
[----:B------:R-:W-:Y:S01]  /*4770*/  SEL R19, R19, R2, !P0 ;  /* 0x0000000213137207 */ /* 0x000fe20004000000 */
[----:B------:R-:W-:-:S07]  /*4780*/  IMAD.MOV.U32 R2, RZ, RZ, R11 ;  /* 0x000000ffff027224 */ /* 0x000fce00078e000b */
.L_x_106:
[----:B------:R-:W-:Y:S02]  /*4790*/  LOP3.LUT P0, RZ, R0, 0xff, RZ, 0xc0, !PT ;  /* 0x000000ff00ff7812 */ /* 0x000fe4000780c0ff */
[----:B------:R-:W-:-:S11]  /*47a0*/  LOP3.LUT R69, R69, 0x1, RZ, 0x3c, !PT ;  /* 0x0000000145457812 */ /* 0x000fd600078e3cff */
[----:B------:R-:W-:Y:S05]  /*47b0*/  @P0 BRA `(.L_x_109) ;  /* 0xffffffd000300947 */ /* 0x000fea000383ffff */
[----:B------:R-:W-:Y:S05]  /*47c0*/  EXIT ;  /* 0x000000000000794d */ /* 0x000fea0003800000 */
.L_x_18:
[----:B------:R-:W-:-:S08]  /*47d0*/  ISETP.NE.AND P0, PT, R5, RZ, PT ;  /* 0x000000ff0500720c */ /* 0x000fd00003f05270 */
[----:B0-----:R-:W0:-:S00]  /*47e0*/  USETMAXREG.DEALLOC.CTAPOOL 0x28 ;  /* 0x00000028000079c8 */ /* 0x001e0000080e0500 */
[----:B------:R-:W-:Y:S05]  /*47f0*/  @P0 EXIT ;  /* 0x000000000000094d */ /* 0x000fea0003800000 */
[----:B0-----:R-:W-:Y:S01]  /*4800*/  LOP3.LUT P0, RZ, R8, 0xff, RZ, 0xc0, !PT ;  /* 0x000000ff08ff7812 */ /* 0x001fe2000780c0ff */
[----:B------:R-:W-:Y:S02]  /*4810*/  IMAD.MOV.U32 R0, RZ, RZ, 0x1 ;  /* 0x00000001ff007424 */ /* 0x000fe400078e00ff */
[----:B------:R-:W-:-:S10]  /*4820*/  IMAD.MOV.U32 R7, RZ, RZ, RZ ;  /* 0x000000ffff077224 */ /* 0x000fd400078e00ff */
[----:B------:R-:W-:Y:S05]  /*4830*/  @!P0 BRA `(.L_x_110) ;  /* 0x0000000c00788947 */ /* 0x000fea0003800000 */
[----:B------:R-:W0:Y:S01]  /*4840*/  S2UR UR9, SR_CgaCtaId ;  /* 0x00000000000979c3 */ /* 0x000e220000008800 */
[----:B------:R-:W-:Y:S01]  /*4850*/  ULDC UR5, c[0x0][0x658] ;  /* 0x0001960000057ab9 */ /* 0x000fe20000000800 */
[----:B------:R-:W-:Y:S01]  /*4860*/  UMOV UR10, 0xffffffff ;  /* 0xffffffff000a7882 */ /* 0x000fe20000000000 */
[----:B------:R-:W-:Y:S01]  /*4870*/  UMOV UR11, 0x1 ;  /* 0x00000001000b7882 */ /* 0x000fe20000000000 */
[----:B------:R-:W-:Y:S01]  /*4880*/  USHF.L.U32 UR10, UR10, UR5, URZ ;  /* 0x000000050a0a7299 */ /* 0x000fe2000800063f */
[----:B------:R-:W-:Y:S01]  /*4890*/  LOP3.LUT P0, RZ, R4, 0x1f, RZ, 0xc0, !PT ;  /* 0x0000001f04ff7812 */ /* 0x000fe2000780c0ff */
[----:B------:R-:W-:Y:S01]  /*48a0*/  BSSY B0, `(.L_x_110) ;  /* 0x00000d7000007945 */ /* 0x000fe20003800000 */
[C---:B------:R-:W-:Y:S01]  /*48b0*/  ISETP.NE.AND P2, PT, R3.reuse, RZ, PT ;  /* 0x000000ff0300720c */ /* 0x040fe20003f45270 */
[----:B------:R-:W-:Y:S01]  /*48c0*/  IMAD.MOV.U32 R8, RZ, RZ, 0x1 ;  /* 0x00000001ff087424 */ /* 0x000fe200078e00ff */
[----:B------:R-:W-:Y:S01]  /*48d0*/  ISETP.NE.OR P0, PT, R3, RZ, !P0 ;  /* 0x000000ff0300720c */ /* 0x000fe20004705670 */
[----:B------:R-:W-:Y:S01]  /*48e0*/  IMAD.MOV.U32 R0, RZ, RZ, 0x1 ;  /* 0x00000001ff007424 */ /* 0x000fe200078e00ff */
[----:B------:R-:W-:Y:S01]  /*48f0*/  LOP3.LUT R6, R16, 0x2, RZ, 0xfc, !PT ;  /* 0x0000000210067812 */ /* 0x000fe200078efcff */
[----:B------:R-:W-:Y:S01]  /*4900*/  IMAD.MOV.U32 R7, RZ, RZ, RZ ;  /* 0x000000ffff077224 */ /* 0x000fe200078e00ff */
[----:B------:R-:W-:Y:S01]  /*4910*/  ULDC UR4, c[0x0][0x600] ;  /* 0x0001800000047ab9 */ /* 0x000fe20000000800 */
[----:B------:R-:W-:Y:S01]  /*4920*/  UMOV UR18, 0x5 ;  /* 0x0000000500127882 */ /* 0x000fe20000000000 */
[----:B------:R-:W-:-:S02]  /*4930*/  UIADD3 UR26, UR40, 0x1, URZ ;  /* 0x00000001281a7890 */ /* 0x000fc4000fffe03f */
[----:B------:R-:W-:Y:S02]  /*4940*/  UIADD3 UR4, UR4, -0x1, URZ ;  /* 0xffffffff04047890 */ /* 0x000fe4000fffe03f */
[----:B------:R-:W-:Y:S01]  /*4950*/  USHF.L.U32 UR5, UR11, UR5, URZ ;  /* 0x000000050b057299 */ /* 0x000fe2000800063f */
[----:B------:R-:W-:Y:S01]  /*4960*/  ULDC.64 UR24, c[0x0][0x198] ;  /* 0x0000660000187ab9 */ /* 0x000fe20000000a00 */
[----:B0-----:R-:W-:Y:S02]  /*4970*/  ULOP3.LUT UR8, UR9, 0x1, URZ, 0xc0, !UPT ;  /* 0x0000000109087892 */ /* 0x001fe4000f8ec03f */
[----:B------:R-:W-:Y:S02]  /*4980*/  USHF.L.U32 UR7, UR9, 0xc, URZ ;  /* 0x0000000c09077899 */ /* 0x000fe4000800063f */
[----:B------:R-:W-:Y:S02]  /*4990*/  USHF.R.U32.HI UR27, URZ, 0x1, UR9 ;  /* 0x000000013f1b7899 */ /* 0x000fe40008011609 */
[----:B------:R-:W-:-:S02]  /*49a0*/  USHF.L.U32 UR6, UR9, 0x5, URZ ;  /* 0x0000000509067899 */ /* 0x000fc4000800063f */
[----:B------:R-:W-:Y:S02]  /*49b0*/  ULOP3.LUT UR9, UR9, 0xfffffffe, URZ, 0xc0, !UPT ;  /* 0xfffffffe09097892 */ /* 0x000fe4000f8ec03f */
[----:B------:R-:W-:Y:S02]  /*49c0*/  UISETP.GT.U32.AND UP0, UPT, UR8, 0xffff, UPT ;  /* 0x0000ffff0800788c */ /* 0x000fe4000bf04070 */
[----:B------:R-:W-:Y:S02]  /*49d0*/  ULOP3.LUT UR13, UR7, 0x1000, URZ, 0xc0, !UPT ;  /* 0x00001000070d7892 */ /* 0x000fe4000f8ec03f */
[----:B------:R-:W-:Y:S02]  /*49e0*/  ULOP3.LUT UR7, URZ, UR10, URZ, 0x33, !UPT ;  /* 0x0000000a3f077292 */ /* 0x000fe4000f8e333f */
[----:B------:R-:W-:Y:S02]  /*49f0*/  USHF.L.U32 UR10, UR11, UR9, URZ ;  /* 0x000000090b0a7299 */ /* 0x000fe4000800063f */
[----:B------:R-:W-:-:S02]  /*4a00*/  ULOP3.LUT UR9, UR9, 0x1, URZ, 0xfc, !UPT ;  /* 0x0000000109097892 */ /* 0x000fc4000f8efc3f */
[----:B------:R-:W-:Y:S02]  /*4a10*/  USEL UR8, UR8, 0xffff, !UP0 ;  /* 0x0000ffff08087887 */ /* 0x000fe4000c000000 */
[----:B------:R-:W-:Y:S02]  /*4a20*/  USHF.L.U32 UR9, UR11, UR9, URZ ;  /* 0x000000090b097299 */ /* 0x000fe4000800063f */
[----:B------:R-:W-:Y:S02]  /*4a30*/  ULOP3.LUT UR8, UR8, 0xffff, URZ, 0xc0, !UPT ;  /* 0x0000ffff08087892 */ /* 0x000fe4000f8ec03f */
[----:B------:R-:W-:Y:S02]  /*4a40*/  ULEA UR28, UR27, 0x200, 0xc ;  /* 0x000002001b1c7891 */ /* 0x000fe4000f8e603f */
[----:B------:R-:W-:Y:S02]  /*4a50*/  ULOP3.LUT UR6, UR6, 0x20, URZ, 0xc0, !UPT ;  /* 0x0000002006067892 */ /* 0x000fe4000f8ec03f */
[----:B------:R-:W-:-:S02]  /*4a60*/  ULOP3.LUT UR13, UR13, 0x1c200, URZ, 0xfc, !UPT ;  /* 0x0001c2000d0d7892 */ /* 0x000fc4000f8efc3f */
[----:B------:R-:W-:Y:S02]  /*4a70*/  ULOP3.LUT UR19, UR10, UR9, URZ, 0xfc, !UPT ;  /* 0x000000090a137292 */ /* 0x000fe4000f8efc3f */
[----:B------:R-:W-:-:S12]  /*4a80*/  USHF.L.U32 UR18, UR18, UR8, URZ ;  /* 0x0000000812127299 */ /* 0x000fd8000800063f */
.L_x_122:
[----:B------:R-:W-:-:S03]  /*4a90*/  UMOV UR8, 0xffffffff ;  /* 0xffffffff00087882 */ /* 0x000fc60000000000 */
[----:B------:R-:W-:Y:S05]  /*4aa0*/  BRA.DIV UR8, `(.L_x_111) ;  /* 0x0000001608587947 */ /* 0x000fea000b800000 */
[----:B------:R-:W-:-:S13]  /*4ab0*/  ELECT P6, URZ, PT ;  /* 0x00000000003f782f */ /* 0x000fda00038c0000 */
.L_x_145:
[----:B------:R-:W0:Y:S01]  /*4ac0*/  LDC R3, c[0x0][0x28c] ;  /* 0x0000a300ff037b82 */ /* 0x000e220000000800 */
[----:B------:R-:W-:Y:S01]  /*4ad0*/  BSSY B1, `(.L_x_112) ;  /* 0x000003a000017945 */ /* 0x000fe20003800000 */
[----:B0-----:R-:W-:-:S13]  /*4ae0*/  ISETP.LT.OR P6, PT, R3, 0x1, !P6 ;  /* 0x000000010300780c */ /* 0x001fda00077c1670 */
[----:B------:R-:W-:Y:S05]  /*4af0*/  @P6 BRA `(.L_x_113) ;  /* 0x0000000000dc6947 */ /* 0x000fea0003800000 */
[----:B------:R-:W-:Y:S01]  /*4b00*/  LEA R19, R19, UR27, 0x1 ;  /* 0x0000001b13137c11 */ /* 0x000fe2000f8e08ff */
[----:B------:R-:W-:Y:S01]  /*4b10*/  IMAD.MOV.U32 R12, RZ, RZ, RZ ;  /* 0x000000ffff0c7224 */ /* 0x000fe200078e00ff */
[----:B------:R-:W-:Y:S01]  /*4b20*/  LEA R22, R22, UR6, 0x6 ;  /* 0x0000000616167c11 */ /* 0x000fe2000f8e30ff */
[----:B------:R-:W-:Y:S02]  /*4b30*/  IMAD.U32 R13, RZ, RZ, UR26 ;  /* 0x0000001aff0d7e24 */ /* 0x000fe4000f8e00ff */
[----:B------:R-:W-:Y:S02]  /*4b40*/  IMAD.MOV.U32 R3, RZ, RZ, R0 ;  /* 0x000000ffff037224 */ /* 0x000fe400078e0000 */
[----:B------:R-:W-:Y:S02]  /*4b50*/  IMAD.MOV.U32 R4, RZ, RZ, R7 ;  /* 0x000000ffff047224 */ /* 0x000fe400078e0007 */
[----:B------:R-:W-:-:S07]  /*4b60*/  IMAD.SHL.U32 R19, R19, 0x20, RZ ;  /* 0x0000002013137824 */ /* 0x000fce00078e00ff */
.L_x_117:
[----:B------:R-:W0:Y:S01]  /*4b70*/  S2R R10, SR_CgaCtaId ;  /* 0x00000000000a7919 */ /* 0x000e220000008800 */
[----:B------:R-:W-:Y:S01]  /*4b80*/  MOV R5, 0x400 ;  /* 0x0000040000057802 */ /* 0x000fe20000000f00 */
[----:B------:R-:W1:Y:S03]  /*4b90*/  @!P2 LDC R9, c[0x0][0x500] ;  /* 0x00014000ff09ab82 */ /* 0x000e660000000800 */
[----:B0-----:R-:W-:Y:S02]  /*4ba0*/  LEA R11, R10, R5, 0x18 ;  /* 0x000000050a0b7211 */ /* 0x001fe400078ec0ff */
[----:B------:R-:W-:-:S03]  /*4bb0*/  SHF.L.U32 R5, R3, 0x1f, RZ ;  /* 0x0000001f03057819 */ /* 0x000fc600000006ff */
[----:B------:R-:W-:-:S04]  /*4bc0*/  IMAD R10, R4, 0x8, R11 ;  /* 0x00000008040a7824 */ /* 0x000fc800078e020b */
[----:B------:R-:W0:Y:S02]  /*4bd0*/  SYNCS.PHASECHK.TRANS64.TRYWAIT P1, [R10+URZ+0x70], R5 ;  /* 0x000070050a0075a7 */ /* 0x000e24000802017f */
[----:B01----:R-:W-:Y:S05]  /*4be0*/  @!P1 BRA `(.L_x_114) ;  /* 0x0000001400289947 */ /* 0x003fea0003800000 */
.L_x_146:
[----:B0-----:R-:W-:Y:S01]  /*4bf0*/  PRMT R5, R6, 0x9910, RZ ;  /* 0x0000991006057816 */ /* 0x001fe200000000ff */
[----:B------:R0:W-:Y:S03]  /*4c00*/  @!P2 SYNCS.ARRIVE.TRANS64 RZ, [R10+URZ], R9 ;  /* 0x000000090affa9a7 */ /* 0x0001e6000800003f */
[----:B------:R-:W-:-:S13]  /*4c10*/  ISETP.NE.AND P1, PT, R5, 0x2, PT ;  /* 0x000000020500780c */ /* 0x000fda0003f25270 */
[----:B0-----:R-:W-:Y:S05]  /*4c20*/  @P1 BRA `(.L_x_115) ;  /* 0x0000000000041947 */ /* 0x001fea0003800000 */
[----:B------:R-:W-:Y:S01]  /*4c30*/  BPT.TRAP 0x1 ;  /* 0x000000040000795c */ /* 0x000fe20000300000 */
.L_x_115:
[----:B------:R-:W-:Y:S05]  /*4c40*/  @P0 BRA `(.L_x_116) ;  /* 0x0000000000040947 */ /* 0x000fea0003800000 */
[----:B------:R-:W-:Y:S01]  /*4c50*/  BPT.TRAP 0x1 ;  /* 0x000000040000795c */ /* 0x000fe20000300000 */
.L_x_116:
[----:B------:R-:W-:Y:S01]  /*4c60*/  R2UR UR11, R4 ;  /* 0x00000000040b72ca */ /* 0x000fe200000e0000 */
[----:B------:R-:W-:Y:S01]  /*4c70*/  VIADD R13, R13, 0xffffffff ;  /* 0xffffffff0d0d7836 */ /* 0x000fe20000000000 */
[----:B------:R-:W-:Y:S01]  /*4c80*/  R2UR UR21, R11 ;  /* 0x000000000b1572ca */ /* 0x000fe200000e0000 */
[----:B------:R-:W-:Y:S01]  /*4c90*/  UIADD3 UR14, UP0, UR24, 0xf0, URZ ;  /* 0x000000f0180e7890 */ /* 0x000fe2000ff1e03f */
[----:B------:R-:W-:Y:S01]  /*4ca0*/  R2UR UR22, R19 ;  /* 0x00000000131672ca */ /* 0x000fe200000e0000 */
[----:B------:R-:W-:Y:S01]  /*4cb0*/  UIADD3 UR30, UP1, UR24, 0x1f0, URZ ;  /* 0x000001f0181e7890 */ /* 0x000fe2000ff3e03f */
[----:B------:R-:W-:Y:S01]  /*4cc0*/  R2UR UR9, R10 ;  /* 0x000000000a0972ca */ /* 0x000fe200000e0000 */
[----:B------:R-:W-:Y:S01]  /*4cd0*/  UIADD3.X UR15, URZ, UR25, URZ, UP0, !UPT ;  /* 0x000000193f0f7290 */ /* 0x000fe200087fe43f */
[----:B------:R-:W-:Y:S01]  /*4ce0*/  R2UR UR10, R12 ;  /* 0x000000000c0a72ca */ /* 0x000fe200000e0000 */
[----:B------:R-:W-:Y:S01]  /*4cf0*/  UPRMT UR20, URZ, 0x5410, UR18 ;  /* 0x000054103f147896 */ /* 0x000fe20008000012 */
[----:B------:R-:W-:Y:S01]  /*4d00*/  R2UR UR12, R2 ;  /* 0x00000000020c72ca */ /* 0x000fe200000e0000 */
[----:B------:R-:W-:Y:S01]  /*4d10*/  VIADD R4, R4, 0x1 ;  /* 0x0000000104047836 */ /* 0x000fe20000000000 */
[----:B------:R-:W-:Y:S01]  /*4d20*/  R2UR UR23, R22 ;  /* 0x00000000161772ca */ /* 0x000fe200000e0000 */
[----:B------:R-:W-:Y:S01]  /*4d30*/  ULEA UR8, UR11, UR28, 0xd ;  /* 0x0000001c0b087291 */ /* 0x000fe2000f8e683f */
[----:B------:R-:W-:Y:S01]  /*4d40*/  ISETP.GT.AND P3, PT, R13, 0x1, PT ;  /* 0x000000010d00780c */ /* 0x000fe20003f64270 */
[----:B------:R-:W-:Y:S01]  /*4d50*/  ULEA UR11, UR11, UR13, 0xd ;  /* 0x0000000d0b0b7291 */ /* 0x000fe2000f8e683f */
[----:B------:R-:W-:Y:S01]  /*4d60*/  ISETP.NE.AND P1, PT, R4, 0xe, PT ;  /* 0x0000000e0400780c */ /* 0x000fe20003f25270 */
[----:B------:R-:W-:Y:S01]  /*4d70*/  UIADD3 UR8, UR21, UR8, URZ ;  /* 0x0000000815087290 */ /* 0x000fe2000fffe03f */
[----:B------:R-:W-:Y:S01]  /*4d80*/  VIADD R12, R12, 0x80 ;  /* 0x000000800c0c7836 */ /* 0x000fe20000000000 */
[----:B------:R-:W-:Y:S01]  /*4d90*/  UIADD3 UR21, UR21, UR11, URZ ;  /* 0x0000000b15157290 */ /* 0x000fe2000fffe03f */
[----:B------:R-:W-:Y:S01]  /*4da0*/  SEL R10, RZ, 0x1, P1 ;  /* 0x00000001ff0a7807 */ /* 0x000fe20000800000 */
[----:B------:R-:W-:Y:S01]  /*4db0*/  UPRMT UR29, URZ, 0x5410, UR19 ;  /* 0x000054103f1d7896 */ /* 0x000fe20008000013 */
[----:B------:R-:W-:Y:S01]  /*4dc0*/  SEL R4, R4, RZ, P1 ;  /* 0x000000ff04047207 */ /* 0x000fe20000800000 */
[----:B------:R-:W-:Y:S01]  /*4dd0*/  UIADD3.X UR31, URZ, UR25, URZ, UP1, !UPT ;  /* 0x000000193f1f7290 */ /* 0x000fe20008ffe43f */
[----:B------:R-:W-:Y:S01]  /*4de0*/  LOP3.LUT R3, R3, R10, RZ, 0x3c, !PT ;  /* 0x0000000a03037212 */ /* 0x000fe200078e3cff */
[----:B------:R-:W-:Y:S01]  /*4df0*/  UMOV UR16, 0x0 ;  /* 0x0000000000107882 */ /* 0x000fe20000000000 */
[----:B------:R-:W-:Y:S01]  /*4e00*/  UMOV UR17, 0x10000000 ;  /* 0x1000000000117882 */ /* 0x000fe20000000000 */
[----:B------:R-:W-:-:S02]  /*4e10*/  UMOV UR11, UR22 ;  /* 0x00000016000b7c82 */ /* 0x000fc40008000000 */
[----:B------:R0:W-:Y:S02]  /*4e20*/  UTMALDG.3D.MULTICAST [UR8], [UR14], UR20, desc[UR16] ;  /* 0x000010080e0073b4 */ /* 0x0001e40008011814 */
[----:B0-----:R-:W-:Y:S01]  /*4e30*/  UMOV UR8, UR21 ;  /* 0x0000001500087c82 */ /* 0x001fe20008000000 */
[----:B------:R-:W-:Y:S02]  /*4e40*/  UMOV UR11, UR23 ;  /* 0x00000017000b7c82 */ /* 0x000fe40008000000 */
[----:B------:R0:W-:Y:S02]  /*4e50*/  UTMALDG.3D.MULTICAST [UR8], [UR30], UR29, desc[UR16] ;  /* 0x000010081e0073b4 */ /* 0x0001e4000801181d */
[----:B0-----:R-:W-:Y:S05]  /*4e60*/  @P3 BRA `(.L_x_117) ;  /* 0xfffffffc00403947 */ /* 0x001fea000383ffff */
.L_x_113:
[----:B------:R-:W-:Y:S05]  /*4e70*/  BSYNC B1 ;  /* 0x0000000000017941 */ /* 0x000fea0003800000 */
.L_x_112:
[----:B------:R-:W2:Y:S01]  /*4e80*/  LDL.64 R10, [R1] ;  /* 0x00000000010a7983 */ /* 0x000ea20000100a00 */
[----:B------:R-:W-:Y:S01]  /*4e90*/  LOP3.LUT P4, RZ, R8, 0xff, RZ, 0xc0, !PT ;  /* 0x000000ff08ff7812 */ /* 0x000fe2000788c0ff */
[----:B------:R-:W-:Y:S01]  /*4ea0*/  VIADD R4, R7, UR40 ;  /* 0x0000002807047c36 */ /* 0x000fe20008000000 */
[----:B------:R-:W-:Y:S01]  /*4eb0*/  ULDC.64 UR8, c[0x0][0x650] ;  /* 0x0001940000087ab9 */ /* 0x000fe20000000a00 */
[----:B------:R-:W-:Y:S01]  /*4ec0*/  IMAD.U32 R5, RZ, RZ, UR40 ;  /* 0x00000028ff057e24 */ /* 0x000fe2000f8e00ff */
[----:B------:R-:W-:Y:S01]  /*4ed0*/  UISETP.GE.U32.AND UP0, UPT, UR40, 0xe, UPT ;  /* 0x0000000e2800788c */ /* 0x000fe2000bf06070 */
[----:B------:R-:W-:Y:S01]  /*4ee0*/  BSSY B1, `(.L_x_118) ;  /* 0x0000070000017945 */ /* 0x000fe20003800000 */
[----:B------:R-:W-:Y:S01]  /*4ef0*/  SHF.R.U32.HI R2, RZ, 0x1, R4 ;  /* 0x00000001ff027819 */ /* 0x000fe20000011604 */
[----:B------:R-:W-:Y:S01]  /*4f00*/  IMAD.MOV.U32 R19, RZ, RZ, -0x1 ;  /* 0xffffffffff137424 */ /* 0x000fe200078e00ff */
[----:B------:R-:W-:Y:S01]  /*4f10*/  ISETP.GT.U32.AND P1, PT, R4, 0xd, PT ;  /* 0x0000000d0400780c */ /* 0x000fe20003f24070 */
[----:B------:R-:W-:Y:S01]  /*4f20*/  IMAD.MOV.U32 R22, RZ, RZ, -0x1 ;  /* 0xffffffffff167424 */ /* 0x000fe200078e00ff */
[----:B------:R-:W-:-:S02]  /*4f30*/  PLOP3.LUT P3, PT, PT, PT, UP0, 0x80, 0x0 ;  /* 0x000000000000781c */ /* 0x000fc40003f6f008 */
[----:B------:R-:W-:Y:S01]  /*4f40*/  ISETP.LT.U32.AND P1, PT, R5, 0xe, P1 ;  /* 0x0000000e0500780c */ /* 0x000fe20000f21070 */
[----:B------:R-:W0:Y:S01]  /*4f50*/  @P4 S2R R8, SR_CgaCtaId ;  /* 0x0000000000084919 */ /* 0x000e220000008800 */
[----:B------:R-:W-:-:S04]  /*4f60*/  @P4 MOV R3, 0x400 ;  /* 0x0000040000034802 */ /* 0x000fc80000000f00 */
[----:B0-----:R-:W-:Y:S01]  /*4f70*/  @P4 LEA R8, R8, R3, 0x18 ;  /* 0x0000000308084211 */ /* 0x001fe200078ec0ff */
[----:B------:R-:W-:-:S03]  /*4f80*/  IMAD.WIDE.U32 R2, R2, -0x6db6db6d, RZ ;  /* 0x9249249302027825 */ /* 0x000fc600078e00ff */
[----:B------:R0:W-:Y:S01]  /*4f90*/  @P4 SYNCS.ARRIVE.TRANS64.A1T0 RZ, [R8+URZ+0x118], RZ ;  /* 0x000118ff08ff49a7 */ /* 0x0001e2000810003f */
[----:B------:R-:W-:Y:S01]  /*4fa0*/  IMAD.MOV.U32 R2, RZ, RZ, -0x1 ;  /* 0xffffffffff027424 */ /* 0x000fe200078e00ff */
[----:B------:R-:W-:Y:S02]  /*4fb0*/  SHF.R.U32.HI R5, RZ, 0x2, R3 ;  /* 0x00000002ff057819 */ /* 0x000fe40000011603 */
[----:B------:R-:W-:-:S03]  /*4fc0*/  SEL R3, RZ, 0x1, !P1 ;  /* 0x00000001ff037807 */ /* 0x000fc60004800000 */
[----:B------:R-:W-:Y:S01]  /*4fd0*/  IMAD R7, R5, -0xe, R4 ;  /* 0xfffffff205077824 */ /* 0x000fe200078e0204 */
[----:B------:R-:W-:Y:S02]  /*4fe0*/  LOP3.LUT R0, R0, R3, RZ, 0x3c, !PT ;  /* 0x0000000300007212 */ /* 0x000fe400078e3cff */
[----:B------:R-:W-:Y:S02]  /*4ff0*/  PRMT R3, RZ, 0x7610, R3 ;  /* 0x00007610ff037816 */ /* 0x000fe40000000003 */
[----:B------:R-:W-:Y:S02]  /*5000*/  @P3 LOP3.LUT R0, R0, 0x1, R5, 0x78, !PT ;  /* 0x0000000100003812 */ /* 0x000fe400078e7805 */
[----:B0-----:R-:W-:Y:S02]  /*5010*/  PRMT R8, RZ, 0x7610, R8 ;  /* 0x00007610ff087816 */ /* 0x001fe40000000008 */
[----:B--2---:R-:W-:-:S04]  /*5020*/  IADD3 R18, P4, R18, R10, RZ ;  /* 0x0000000a12127210 */ /* 0x004fc80007f9e0ff */
[----:B------:R-:W-:Y:S01]  /*5030*/  ISETP.GE.U32.AND P1, PT, R18, UR8, PT ;  /* 0x0000000812007c0c */ /* 0x000fe2000bf26070 */
[----:B------:R-:W-:-:S05]  /*5040*/  IMAD.X R17, R17, 0x1, R23, P4 ;  /* 0x0000000111117824 */ /* 0x000fca00020e0617 */
[----:B------:R-:W-:-:S13]  /*5050*/  ISETP.GE.U32.AND.EX P1, PT, R17, UR9, PT, P1 ;  /* 0x0000000911007c0c */ /* 0x000fda000bf26110 */
[----:B------:R-:W-:Y:S05]  /*5060*/  @P1 BRA `(.L_x_119) ;  /* 0x00000004005c1947 */ /* 0x000fea0003800000 */
[----:B------:R-:W0:Y:S01]  /*5070*/  S2R R11, SR_CTAID.X ;  /* 0x00000000000b7919 */ /* 0x000e220000002500 */
[----:B------:R-:W-:Y:S01]  /*5080*/  ULDC.64 UR8, c[0x0][0x628] ;  /* 0x00018a0000087ab9 */ /* 0x000fe20000000a00 */
[----:B------:R-:W1:Y:S01]  /*5090*/  LDC R12, c[0x0][0x144] ;  /* 0x00005100ff0c7b82 */ /* 0x000e620000000800 */
[----:B------:R-:W-:Y:S01]  /*50a0*/  ISETP.NE.U32.AND P1, PT, RZ, UR8, PT ;  /* 0x00000008ff007c0c */ /* 0x000fe2000bf25070 */
[----:B------:R-:W2:Y:S01]  /*50b0*/  S2R R9, SR_CTAID.Y ;  /* 0x0000000000097919 */ /* 0x000ea20000002600 */
[----:B------:R-:W-:Y:S01]  /*50c0*/  ULDC UR10, c[0x0][0x150] ;  /* 0x00005400000a7ab9 */ /* 0x000fe20000000800 */
[----:B------:R-:W-:Y:S01]  /*50d0*/  ULDC UR11, c[0x0][0x630] ;  /* 0x00018c00000b7ab9 */ /* 0x000fe20000000800 */
[----:B------:R-:W-:Y:S01]  /*50e0*/  ISETP.NE.AND.EX P1, PT, RZ, UR9, PT, P1 ;  /* 0x00000009ff007c0c */ /* 0x000fe2000bf25310 */
[----:B------:R-:W-:Y:S01]  /*50f0*/  IMAD.MOV.U32 R2, RZ, RZ, R18 ;  /* 0x000000ffff027224 */ /* 0x000fe200078e0012 */
[----:B0-----:R-:W-:-:S05]  /*5100*/  I2FP.F32.U32 R3, R11 ;  /* 0x0000000b00037245 */ /* 0x001fca0000201000 */
[----:B------:R-:W-:Y:S01]  /*5110*/  FMUL R14, R3, UR10 ;  /* 0x0000000a030e7c20 */ /* 0x000fe20008400000 */
[----:B------:R-:W-:-:S05]  /*5120*/  IMAD.MOV.U32 R3, RZ, RZ, R17 ;  /* 0x000000ffff037224 */ /* 0x000fca00078e0011 */
[----:B--2---:R-:W-:Y:S05]  /*5130*/  @!P1 BRA `(.L_x_120) ;  /* 0x0000000000289947 */ /* 0x004fea0003800000 */
[----:B------:R-:W-:Y:S02]  /*5140*/  ULDC UR10, c[0x0][0x634] ;  /* 0x00018d00000a7ab9 */ /* 0x000fe40000000800 */
[----:B------:R-:W-:-:S05]  /*5150*/  IADD3 R3, P1, R18, UR10, RZ ;  /* 0x0000000a12037c10 */ /* 0x000fca000ff3e0ff */
[----:B------:R-:W-:-:S04]  /*5160*/  IMAD.X R13, RZ, RZ, R17, P1 ;  /* 0x000000ffff0d7224 */ /* 0x000fc800008e0611 */
[----:B------:R-:W-:-:S04]  /*5170*/  IMAD.WIDE.U32 R4, R13, UR8, RZ ;  /* 0x000000080d047c25 */ /* 0x000fc8000f8e00ff */
[----:B------:R-:W-:-:S04]  /*5180*/  IMAD.WIDE.U32 R4, P1, R3, UR9, R4 ;  /* 0x0000000903047c25 */ /* 0x000fc8000f820004 */
[----:B------:R-:W-:-:S04]  /*5190*/  IMAD.WIDE.U32 R2, R3, UR8, RZ ;  /* 0x0000000803027c25 */ /* 0x000fc8000f8e00ff */
[----:B------:R-:W-:Y:S01]  /*51a0*/  IMAD.MOV.U32 R2, RZ, RZ, R5 ;  /* 0x000000ffff027224 */ /* 0x000fe200078e0005 */
[----:B------:R-:W-:Y:S01]  /*51b0*/  IADD3 RZ, P3, R3, R4, RZ ;  /* 0x0000000403ff7210 */ /* 0x000fe20007f7e0ff */
[----:B------:R-:W-:-:S04]  /*51c0*/  IMAD.X R3, RZ, RZ, RZ, P1 ;  /* 0x000000ffff037224 */ /* 0x000fc800008e06ff */
[----:B------:R-:W-:-:S08]  /*51d0*/  IMAD.WIDE.U32.X R2, R13, UR9, R2, P3 ;  /* 0x000000090d027c25 */ /* 0x000fd000098e0402 */
.L_x_120:
[--C-:B------:R-:W-:Y:S01]  /*51e0*/  SHF.R.U64 R10, R2, UR11, R3.reuse ;  /* 0x0000000b020a7c19 */ /* 0x100fe20008001203 */
[----:B------:R-:W0:Y:S01]  /*51f0*/  F2I.U32.TRUNC.NTZ R14, R14 ;  /* 0x0000000e000e7305 */ /* 0x000e22000020f000 */
[----:B------:R-:W-:Y:S01]  /*5200*/  SHF.R.U32.HI R2, RZ, UR11, R3 ;  /* 0x0000000bff027c19 */ /* 0x000fe20008011603 */
[----:B------:R-:W-:Y:S01]  /*5210*/  ULDC.64 UR8, c[0x0][0x620] ;  /* 0x0001880000087ab9 */ /* 0x000fe20000000a00 */
[----:B------:R-:W-:Y:S01]  /*5220*/  IADD3 R5, P1, RZ, -R10, RZ ;  /* 0x8000000aff057210 */ /* 0x000fe20007f3e0ff */
[----:B------:R-:W-:Y:S01]  /*5230*/  IMAD.MOV.U32 R3, RZ, RZ, R17 ;  /* 0x000000ffff037224 */ /* 0x000fe200078e0011 */
[----:B------:R-:W-:-:S03]  /*5240*/  ULDC.64 UR10, c[0x0][0x640] ;  /* 0x00019000000a7ab9 */ /* 0x000fc60000000a00 */
[----:B------:R-:W-:Y:S01]  /*5250*/  IMAD.X R2, RZ, RZ, ~R2, P1 ;  /* 0x000000ffff027224 */ /* 0x000fe200008e0e02 */
[----:B------:R-:W-:-:S03]  /*5260*/  ISETP.NE.U32.AND P1, PT, RZ, UR10, PT ;  /* 0x0000000aff007c0c */ /* 0x000fc6000bf25070 */
[----:B------:R-:W-:Y:S01]  /*5270*/  IMAD R4, R2, UR8, RZ ;  /* 0x0000000802047c24 */ /* 0x000fe2000f8e02ff */
[----:B------:R-:W-:Y:S01]  /*5280*/  ISETP.NE.AND.EX P1, PT, RZ, UR11, PT, P1 ;  /* 0x0000000bff007c0c */ /* 0x000fe2000bf25310 */
[----:B------:R-:W-:-:S04]  /*5290*/  IMAD.MOV.U32 R2, RZ, RZ, R18 ;  /* 0x000000ffff027224 */ /* 0x000fc800078e0012 */
[----:B------:R-:W-:Y:S01]  /*52a0*/  IMAD.WIDE.U32 R2, R5, UR8, R2 ;  /* 0x0000000805027c25 */ /* 0x000fe2000f8e0002 */
[----:B------:R-:W-:-:S03]  /*52b0*/  ULDC UR8, c[0x0][0x618] ;  /* 0x0001860000087ab9 */ /* 0x000fc60000000800 */
[----:B------:R-:W-:Y:S01]  /*52c0*/  IMAD R5, R5, UR9, R4 ;  /* 0x0000000905057c24 */ /* 0x000fe2000f8e0204 */
[----:B------:R-:W-:Y:S01]  /*52d0*/  ULDC UR9, c[0x0][0x154] ;  /* 0x0000550000097ab9 */ /* 0x000fe20000000800 */
[----:B0-----:R-:W-:Y:S02]  /*52e0*/  IMAD.MOV R4, RZ, RZ, -R14 ;  /* 0x000000ffff047224 */ /* 0x001fe400078e0a0e */
[----:B------:R-:W0:Y:S01]  /*52f0*/  LDC R14, c[0x0][0x148] ;  /* 0x00005200ff0e7b82 */ /* 0x000e220000000800 */
[----:B------:R-:W-:Y:S02]  /*5300*/  IMAD.IADD R3, R3, 0x1, R5 ;  /* 0x0000000103037824 */ /* 0x000fe400078e0205 */
[----:B-1----:R-:W-:Y:S01]  /*5310*/  IMAD R11, R12, R4, R11 ;  /* 0x000000040c0b7224 */ /* 0x002fe200078e020b */
[----:B------:R-:W-:Y:S02]  /*5320*/  I2FP.F32.U32 R4, R9 ;  /* 0x0000000900047245 */ /* 0x000fe40000201000 */
[----:B------:R-:W-:-:S02]  /*5330*/  SHF.R.U64 R12, R2, UR8, R3 ;  /* 0x00000008020c7c19 */ /* 0x000fc40008001203 */
[----:B------:R-:W-:Y:S01]  /*5340*/  SHF.R.U32.HI R3, RZ, UR8, R3 ;  /* 0x00000008ff037c19 */ /* 0x000fe20008011603 */
[----:B------:R-:W-:Y:S01]  /*5350*/  FMUL R4, R4, UR9 ;  /* 0x0000000904047c20 */ /* 0x000fe20008400000 */
[----:B------:R-:W-:Y:S02]  /*5360*/  ULDC UR8, c[0x0][0x608] ;  /* 0x0001820000087ab9 */ /* 0x000fe40000000800 */
[--C-:B------:R-:W-:Y:S01]  /*5370*/  SHF.R.U64 R15, R12, UR8, R3.reuse ;  /* 0x000000080c0f7c19 */ /* 0x100fe20008001203 */
[----:B------:R1:W2:Y:S01]  /*5380*/  F2I.U32.TRUNC.NTZ R20, R4 ;  /* 0x0000000400147305 */ /* 0x0002a2000020f000 */
[----:B------:R-:W-:Y:S01]  /*5390*/  SHF.R.U32.HI R2, RZ, UR8, R3 ;  /* 0x00000008ff027c19 */ /* 0x000fe20008011603 */
[----:B------:R-:W-:-:S03]  /*53a0*/  ULDC UR8, c[0x0][0x658] ;  /* 0x0001960000087ab9 */ /* 0x000fc60000000800 */
[--C-:B------:R-:W-:Y:S02]  /*53b0*/  SHF.R.U64 R13, R15, UR8, R2.reuse ;  /* 0x000000080f0d7c19 */ /* 0x100fe40008001202 */
[----:B------:R-:W-:-:S03]  /*53c0*/  SHF.R.U32.HI R19, RZ, UR8, R2 ;  /* 0x00000008ff137c19 */ /* 0x000fc60008011602 */
[----:B------:R-:W-:Y:S02]  /*53d0*/  IMAD.MOV.U32 R2, RZ, RZ, R13 ;  /* 0x000000ffff027224 */ /* 0x000fe400078e000d */
[----:B------:R-:W-:Y:S01]  /*53e0*/  IMAD.MOV.U32 R3, RZ, RZ, R19 ;  /* 0x000000ffff037224 */ /* 0x000fe200078e0013 */
[----:B-1----:R-:W-:Y:S06]  /*53f0*/  @!P1 BRA `(.L_x_121) ;  /* 0x0000000000289947 */ /* 0x002fec0003800000 */
        /* <DEDUP_REMOVED lines=10> */
.L_x_121:
[----:B------:R-:W1:Y:S01]  /*54a0*/  LDC R4, c[0x0][0x65c] ;  /* 0x00019700ff047b82 */ /* 0x000e620000000800 */
[----:B------:R-:W-:Y:S01]  /*54b0*/  ULDC UR8, c[0x0][0x648] ;  /* 0x0001920000087ab9 */ /* 0x000fe20000000800 */
[----:B------:R-:W-:Y:S01]  /*54c0*/  LOP3.LUT R15, R15, UR7, RZ, 0xc0, !PT ;  /* 0x000000070f0f7c12 */ /* 0x000fe2000f8ec0ff */
[----:B--2---:R-:W-:Y:S01]  /*54d0*/  IMAD.MOV R20, RZ, RZ, -R20 ;  /* 0x000000ffff147224 */ /* 0x004fe200078e0a14 */
[----:B------:R-:W-:Y:S01]  /*54e0*/  SHF.R.U64 R2, R2, UR8, R3 ;  /* 0x0000000802027c19 */ /* 0x000fe20008001203 */
[----:B------:R-:W-:Y:S01]  /*54f0*/  ULDC UR8, c[0x0][0x638] ;  /* 0x00018e0000087ab9 */ /* 0x000fe20000000800 */
[----:B------:R-:W-:Y:S01]  /*5500*/  LOP3.LUT R12, R12, UR4, RZ, 0xc0, !PT ;  /* 0x000000040c0c7c12 */ /* 0x000fe2000f8ec0ff */
[----:B------:R-:W-:Y:S01]  /*5510*/  ULDC UR9, c[0x0][0x610] ;  /* 0x0001840000097ab9 */ /* 0x000fe20000000800 */
[----:B------:R-:W-:Y:S01]  /*5520*/  IMAD.MOV.U32 R3, RZ, RZ, 0x1 ;  /* 0x00000001ff037424 */ /* 0x000fe200078e00ff */
[----:B-1----:R-:W-:Y:S01]  /*5530*/  ISETP.NE.AND P1, PT, R4, 0x1, PT ;  /* 0x000000010400780c */ /* 0x002fe20003f25270 */
[----:B------:R-:W-:-:S02]  /*5540*/  IMAD.MOV R4, RZ, RZ, -R2 ;  /* 0x000000ffff047224 */ /* 0x000fc400078e0a02 */
[----:B------:R-:W-:Y:S02]  /*5550*/  IMAD R2, R2, UR5, R15 ;  /* 0x0000000502027c24 */ /* 0x000fe4000f8e020f */
[----:B------:R-:W-:Y:S01]  /*5560*/  IMAD R13, R4, UR8, R13 ;  /* 0x00000008040d7c24 */ /* 0x000fe2000f8e020d */
[----:B------:R-:W-:-:S07]  /*5570*/  ULDC UR8, c[0x0][0x600] ;  /* 0x0001800000087ab9 */ /* 0x000fce0000000800 */
[----:B0-----:R-:W-:-:S04]  /*5580*/  @P1 IMAD R11, R14, R20, R9 ;  /* 0x000000140e0b1224 */ /* 0x001fc800078e0209 */
[----:B------:R-:W-:Y:S02]  /*5590*/  IMAD R11, R2, UR9, R11 ;  /* 0x00000009020b7c24 */ /* 0x000fe4000f8e020b */
[----:B------:R-:W-:-:S05]  /*55a0*/  IMAD R2, R13, UR8, R12 ;  /* 0x000000080d027c24 */ /* 0x000fca000f8e020c */
[----:B------:R-:W-:Y:S02]  /*55b0*/  SEL R22, R2, R11, !P1 ;  /* 0x0000000b02167207 */ /* 0x000fe40004800000 */
[----:B------:R-:W-:Y:S01]  /*55c0*/  SEL R19, R11, R2, !P1 ;  /* 0x000000020b137207 */ /* 0x000fe20004800000 */
[----:B------:R-:W-:-:S07]  /*55d0*/  IMAD.MOV.U32 R2, RZ, RZ, R10 ;  /* 0x000000ffff027224 */ /* 0x000fce00078e000a */
.L_x_119:
[----:B------:R-:W-:Y:S05]  /*55e0*/  BSYNC B1 ;  /* 0x0000000000017941 */ /* 0x000fea0003800000 */
.L_x_118:
[----:B------:R-:W-:-:S13]  /*55f0*/  LOP3.LUT P1, RZ, R3, 0xff, RZ, 0xc0, !PT ;  /* 0x000000ff03ff7812 */ /* 0x000fda000782c0ff */
[----:B------:R-:W-:Y:S05]  /*5600*/  @P1 BRA `(.L_x_122) ;  /* 0xfffffff400201947 */ /* 0x000fea000383ffff */
[----:B------:R-:W-:Y:S05]  /*5610*/  BSYNC B0 ;  /* 0x0000000000007941 */ /* 0x000fea0003800000 */
.L_x_110:
[----:B------:R-:W-:-:S03]  /*5620*/  UMOV UR8, 0xffffffff ;  /* 0xffffffff00087882 */ /* 0x000fc60000000000 */
[----:B------:R-:W-:Y:S05]  /*5630*/  BRA.DIV UR8, `(.L_x_123) ;  /* 0x0000000a08a87947 */ /* 0x000fea000b800000 */
[----:B------:R-:W-:-:S13]  /*5640*/  ELECT P6, URZ, PT ;  /* 0x00000000003f782f */ /* 0x000fda00038c0000 */
.L_x_149:
[----:B------:R-:W-:Y:S04]  /*5650*/  BSSY B0, `(.L_x_124) ;  /* 0x0000085000007945 */ /* 0x000fe80003800000 */
[----:B------:R-:W-:Y:S05]  /*5660*/  @!P6 BRA `(.L_x_125) ;  /* 0x00000008000ce947 */ /* 0x000fea0003800000 */
[----:B------:R-:W-:-:S04]  /*5670*/  LOP3.LUT R16, R16, 0x2, RZ, 0xfc, !PT ;  /* 0x0000000210107812 */ /* 0x000fc800078efcff */
[----:B------:R-:W-:-:S13]  /*5680*/  ISETP.NE.AND P0, PT, R16, 0x3, PT ;  /* 0x000000031000780c */ /* 0x000fda0003f05270 */
[----:B------:R-:W-:Y:S05]  /*5690*/  @!P0 BRA `(.L_x_126) ;  /* 0x0000000000048947 */ /* 0x000fea0003800000 */
[----:B------:R-:W-:Y:S01]  /*56a0*/  BPT.TRAP 0x1 ;  /* 0x000000040000795c */ /* 0x000fe20000300000 */
.L_x_126:
[----:B------:R-:W0:Y:S01]  /*56b0*/  S2R R3, SR_CgaCtaId ;  /* 0x0000000000037919 */ /* 0x000e220000008800 */
[----:B------:R-:W-:Y:S02]  /*56c0*/  MOV R2, 0x400 ;  /* 0x0000040000027802 */ /* 0x000fe40000000f00 */
[----:B------:R-:W-:Y:S02]  /*56d0*/  SHF.L.U32 R4, R0, 0x1f, RZ ;  /* 0x0000001f00047819 */ /* 0x000fe400000006ff */
[----:B0-----:R-:W-:-:S05]  /*56e0*/  LEA R2, R3, R2, 0x18 ;  /* 0x0000000203027211 */ /* 0x001fca00078ec0ff */
[----:B------:R-:W-:-:S04]  /*56f0*/  VIADD R2, R2, 0x70 ;  /* 0x0000007002027836 */ /* 0x000fc80000000000 */
[C---:B------:R-:W-:Y:S02]  /*5700*/  IMAD R9, R7.reuse, 0x8, R2 ;  /* 0x0000000807097824 */ /* 0x040fe400078e0202 */
[----:B------:R-:W-:Y:S02]  /*5710*/  VIADD R7, R7, 0x1 ;  /* 0x0000000107077836 */ /* 0x000fe40000000000 */
[----:B------:R-:W0:Y:S03]  /*5720*/  SYNCS.PHASECHK.TRANS64.TRYWAIT P0, [R9+URZ], R4 ;  /* 0x00000004090075a7 */ /* 0x000e26000800017f */
[----:B------:R-:W-:-:S04]  /*5730*/  ISETP.NE.AND P1, PT, R7, 0xe, PT ;  /* 0x0000000e0700780c */ /* 0x000fc80003f25270 */
[----:B------:R-:W-:Y:S02]  /*5740*/  SEL R3, RZ, 0x1, P1 ;  /* 0x00000001ff037807 */ /* 0x000fe40000800000 */
[----:B------:R-:W-:Y:S02]  /*5750*/  SEL R7, R7, RZ, P1 ;  /* 0x000000ff07077207 */ /* 0x000fe40000800000 */
[----:B------:R-:W-:-:S03]  /*5760*/  LOP3.LUT R6, R0, R3, RZ, 0x3c, !PT ;  /* 0x0000000300067212 */ /* 0x000fc600078e3cff */
[----:B------:R-:W-:Y:S01]  /*5770*/  IMAD R8, R7, 0x8, R2 ;  /* 0x0000000807087824 */ /* 0x000fe200078e0202 */
[----:B------:R-:W-:Y:S01]  /*5780*/  SHF.L.U32 R5, R6, 0x1f, RZ ;  /* 0x0000001f06057819 */ /* 0x000fe200000006ff */
[----:B0-----:R-:W-:Y:S06]  /*5790*/  @!P0 BRA `(.L_x_127) ;  /* 0x0000000800708947 */ /* 0x001fec0003800000 */
.L_x_150:
[----:B------:R-:W1:Y:S01]  /*57a0*/  SYNCS.PHASECHK.TRANS64.TRYWAIT P0, [R8+URZ], R5 ;  /* 0x00000005080075a7 */ /* 0x000e62000800017f */
[----:B------:R-:W-:-:S05]  /*57b0*/  VIADD R0, R7, 0x1 ;  /* 0x0000000107007836 */ /* 0x000fca0000000000 */
[----:B------:R-:W-:-:S04]  /*57c0*/  ISETP.NE.AND P1, PT, R0, 0xe, PT ;  /* 0x0000000e0000780c */ /* 0x000fc80003f25270 */
[----:B------:R-:W-:Y:S02]  /*57d0*/  SEL R3, RZ, 0x1, P1 ;  /* 0x00000001ff037807 */ /* 0x000fe40000800000 */
[----:B------:R-:W-:Y:S02]  /*57e0*/  SEL R7, R0, RZ, P1 ;  /* 0x000000ff00077207 */ /* 0x000fe40000800000 */
[----:B------:R-:W-:-:S03]  /*57f0*/  LOP3.LUT R6, R6, R3, RZ, 0x3c, !PT ;  /* 0x0000000306067212 */ /* 0x000fc600078e3cff */
[----:B0-----:R-:W-:Y:S01]  /*5800*/  IMAD R9, R7, 0x8, R2 ;  /* 0x0000000807097824 */ /* 0x001fe200078e0202 */
[----:B------:R-:W-:Y:S01]  /*5810*/  SHF.L.U32 R4, R6, 0x1f, RZ ;  /* 0x0000001f06047819 */ /* 0x000fe200000006ff */
[----:B-1----:R-:W-:Y:S06]  /*5820*/  @!P0 BRA `(.L_x_128) ;  /* 0x0000000800608947 */ /* 0x002fec0003800000 */
.L_x_151:
        /* <DEDUP_REMOVED lines=9> */
.L_x_152:
        /* <DEDUP_REMOVED lines=9> */
.L_x_153:
        /* <DEDUP_REMOVED lines=9> */
.L_x_154:
        /* <DEDUP_REMOVED lines=9> */
.L_x_155:
        /* <DEDUP_REMOVED lines=9> */
.L_x_156:
        /* <DEDUP_REMOVED lines=9> */
.L_x_157:
        /* <DEDUP_REMOVED lines=9> */
.L_x_158:
        /* <DEDUP_REMOVED lines=9> */
.L_x_159:
        /* <DEDUP_REMOVED lines=9> */
.L_x_160:
[----:B------:R-:W1:Y:S01]  /*5d40*/  SYNCS.PHASECHK.TRANS64.TRYWAIT P0, [R8+URZ], R5 ;  /* 0x00000005080075a7 */ /* 0x000e62000800017f */
[----:B------:R-:W-:-:S05]  /*5d50*/  VIADD R0, R7, 0x1 ;  /* 0x0000000107007836 */ /* 0x000fca0000000000 */
[----:B------:R-:W-:-:S04]  /*5d60*/  ISETP.NE.AND P1, PT, R0, 0xe, PT ;  /* 0x0000000e0000780c */ /* 0x000fc80003f25270 */
[----:B------:R-:W-:Y:S02]  /*5d70*/  SEL R3, RZ, 0x1, P1 ;  /* 0x00000001ff037807 */ /* 0x000fe40000800000 */
[----:B------:R-:W-:Y:S02]  /*5d80*/  SEL R7, R0, RZ, P1 ;  /* 0x000000ff00077207 */ /* 0x000fe40000800000 */
[----:B0-----:R-:W-:-:S03]  /*5d90*/  LOP3.LUT R9, R6, R3, RZ, 0x3c, !PT ;  /* 0x0000000306097212 */ /* 0x001fc600078e3cff */
[----:B------:R-:W-:Y:S01]  /*5da0*/  IMAD R11, R7, 0x8, R2 ;  /* 0x00000008070b7824 */ /* 0x000fe200078e0202 */
[----:B------:R-:W-:Y:S01]  /*5db0*/  SHF.L.U32 R6, R9, 0x1f, RZ ;  /* 0x0000001f09067819 */ /* 0x000fe200000006ff */
[----:B-1----:R-:W-:Y:S06]  /*5dc0*/  @!P0 BRA `(.L_x_138) ;  /* 0x0000000400c08947 */ /* 0x002fec0003800000 */
.L_x_161:
[----:B------:R-:W1:Y:S01]  /*5dd0*/  SYNCS.PHASECHK.TRANS64.TRYWAIT P0, [R11+URZ], R6 ;  /* 0x000000060b0075a7 */ /* 0x000e62000800017f */
[----:B------:R-:W-:-:S05]  /*5de0*/  VIADD R0, R7, 0x1 ;  /* 0x0000000107007836 */ /* 0x000fca0000000000 */
[----:B------:R-:W-:-:S04]  /*5df0*/  ISETP.NE.AND P1, PT, R0, 0xe, PT ;  /* 0x0000000e0000780c */ /* 0x000fc80003f25270 */
[----:B------:R-:W-:Y:S02]  /*5e00*/  SEL R4, RZ, 0x1, P1 ;  /* 0x00000001ff047807 */ /* 0x000fe40000800000 */
[----:B------:R-:W-:Y:S02]  /*5e10*/  SEL R3, R0, RZ, P1 ;  /* 0x000000ff00037207 */ /* 0x000fe40000800000 */
[----:B------:R-:W-:Y:S01]  /*5e20*/  LOP3.LUT R0, R9, R4, RZ, 0x3c, !PT ;  /* 0x0000000409007212 */ /* 0x000fe200078e3cff */
[----:B-1----:R-:W-:Y:S06]  /*5e30*/  @!P0 BRA `(.L_x_139) ;  /* 0x0000000400b88947 */ /* 0x002fec0003800000 */
.L_x_162:
[----:B------:R-:W-:Y:S01]  /*5e40*/  IMAD R3, R3, 0x8, R2 ;  /* 0x0000000803037824 */ /* 0x000fe200078e0202 */
[----:B------:R-:W-:-:S07]  /*5e50*/  SHF.L.U32 R0, R0, 0x1f, RZ ;  /* 0x0000001f00007819 */ /* 0x000fce00000006ff */
.L_x_140:
[----:B--2---:R2:W3:Y:S02]  /*5e60*/  SYNCS.PHASECHK.TRANS64.TRYWAIT P0, [R3+URZ], R0 ;  /* 0x00000000030075a7 */ /* 0x0044e4000800017f */
[----:B---3--:R-:W-:Y:S05]  /*5e70*/  @!P0 NANOSLEEP.SYNCS 0x989680 ;  /* 0x009896800000895d */ /* 0x008fea0003900000 */
[----:B------:R-:W3:Y:S02]  /*5e80*/  @!P0 SYNCS.PHASECHK.TRANS64 P0, [R3+URZ], R0 ;  /* 0x00000000030085a7 */ /* 0x000ee4000800007f */
[----:B---3--:R-:W-:Y:S05]  /*5e90*/  @!P0 BRA `(.L_x_140) ;  /* 0xfffffffc00f08947 */ /* 0x008fea000383ffff */
.L_x_125:
[----:B------:R-:W-:Y:S05]  /*5ea0*/  BSYNC B0 ;  /* 0x0000000000007941 */ /* 0x000fea0003800000 */
.L_x_124:
[----:B------:R-:W-:Y:S05]  /*5eb0*/  EXIT ;  /* 0x000000000000794d */ /* 0x000fea0003800000 */
.L_x_20:
[----:B-1----:R1:W2:Y:S02]  /*5ec0*/  SYNCS.PHASECHK.TRANS64.TRYWAIT P0, [R65+URZ], R0 ;  /* 0x00000000410075a7 */ /* 0x0022a4000800017f */
[----:B--2---:R-:W-:Y:S05]  /*5ed0*/  @!P0 NANOSLEEP.SYNCS 0x989680 ;  /* 0x009896800000895d */ /* 0x004fea0003900000 */
[----:B------:R-:W2:Y:S02]  /*5ee0*/  @!P0 SYNCS.PHASECHK.TRANS64 P0, [R65+URZ], R0 ;  /* 0x00000000410085a7 */ /* 0x000ea4000800007f */
[----:B--2---:R-:W-:Y:S05]  /*5ef0*/  @!P0 BRA `(.L_x_20) ;  /* 0xfffffffc00f08947 */ /* 0x004fea000383ffff */
[----:B------:R-:W-:Y:S05]  /*5f00*/  BRA `(.L_x_141) ;  /* 0xffffffb800707947 */ /* 0x000fea000383ffff */
.L_x_25:
[----:B--2---:R2:W3:Y:S02]  /*5f10*/  SYNCS.PHASECHK.TRANS64.TRYWAIT P1, [R3+URZ], R0 ;  /* 0x00000000030075a7 */ /* 0x0044e4000802017f */
[----:B---3--:R-:W-:Y:S05]  /*5f20*/  @!P1 NANOSLEEP.SYNCS 0x989680 ;  /* 0x009896800000995d */ /* 0x008fea0003900000 */
[----:B------:R-:W3:Y:S02]  /*5f30*/  @!P1 SYNCS.PHASECHK.TRANS64 P1, [R3+URZ], R0 ;  /* 0x00000000030095a7 */ /* 0x000ee4000802007f */
[----:B---3--:R-:W-:Y:S05]  /*5f40*/  @!P1 BRA `(.L_x_25) ;  /* 0xfffffffc00f09947 */ /* 0x008fea000383ffff */
[----:B------:R-:W-:Y:S05]  /*5f50*/  BRA `(.L_x_24) ;  /* 0xffffffb800d87947 */ /* 0x000fea000383ffff */
.L_x_30:
[----:B--2---:R-:W-:-:S04]  /*5f60*/  IMAD.U32 R5, RZ, RZ, UR4 ;  /* 0x00000004ff057e24 */ /* 0x004fc8000f8e00ff */
[----:B------:R2:W3:Y:S03]  /*5f70*/  SYNCS.PHASECHK.TRANS64.TRYWAIT P1, [R5+URZ], R4 ;  /* 0x00000004050075a7 */ /* 0x0004e6000802017f */
[----:B---3--:R-:W-:Y:S05]  /*5f80*/  @!P1 NANOSLEEP.SYNCS 0x989680 ;  /* 0x009896800000995d */ /* 0x008fea0003900000 */
[----:B------:R-:W3:Y:S02]  /*5f90*/  @!P1 SYNCS.PHASECHK.TRANS64 P1, [R5+URZ], R4 ;  /* 0x00000004050095a7 */ /* 0x000ee4000802007f */
[----:B---3--:R-:W-:Y:S05]  /*5fa0*/  @!P1 BRA `(.L_x_30) ;  /* 0xfffffffc00ec9947 */ /* 0x008fea000383ffff */
[----:B------:R-:W-:Y:S05]  /*5fb0*/  BRA `(.L_x_29) ;  /* 0xffffffbc00907947 */ /* 0x000fea000383ffff */
.L_x_38:
[----:B-1----:R1:W2:Y:S02]  /*5fc0*/  SYNCS.PHASECHK.TRANS64.TRYWAIT P0, [R65+URZ+0x10], R0 ;  /* 0x00001000410075a7 */ /* 0x0022a4000800017f */
[----:B--2---:R-:W-:Y:S05]  /*5fd0*/  @!P0 NANOSLEEP.SYNCS 0x989680 ;  /* 0x009896800000895d */ /* 0x004fea0003900000 */
[----:B------:R-:W2:Y:S02]  /*5fe0*/  @!P0 SYNCS.PHASECHK.TRANS64 P0, [R65+URZ+0x10], R0 ;  /* 0x00001000410085a7 */ /* 0x000ea4000800007f */
[----:B--2---:R-:W-:Y:S05]  /*5ff0*/  @!P0 BRA `(.L_x_38) ;  /* 0xfffffffc00f08947 */ /* 0x004fea000383ffff */
[----:B------:R-:W-:Y:S05]  /*6000*/  BRA `(.L_x_142) ;  /* 0xffffffc000e87947 */ /* 0x000fea000383ffff */
.L_x_111:
[----:B------:R-:W-:Y:S01]  /*6010*/  BSSY B1, `(.L_x_143) ;  /* 0x0000006000017945 */ /* 0x000fe20003800000 */
[----:B------:R-:W-:-:S07]  /*6020*/  IMAD.MOV.U32 R15, RZ, RZ, -0x1 ;  /* 0xffffffffff0f7424 */ /* 0x000fce00078e00ff */
[----:B-----5:R-:W-:Y:S05]  /*6030*/  WARPSYNC.COLLECTIVE R15, `(.L_x_144) ;  /* 0x000000000f0c7348 */ /* 0x020fea0003c00000 */
[----:B------:R-:W-:Y:S02]  /*6040*/  ELECT P6, UR62, PT ;  /* 0x00000000003e782f */ /* 0x000fe400038c0000 */
[----:B------:R-:W-:Y:S01]  /*6050*/  MOV R14, UR62 ;  /* 0x0000003e000e7c02 */ /* 0x000fe20008000f00 */
[----:B-----5:R-:W-:Y:S10]  /*6060*/  ENDCOLLECTIVE ;  /* 0x000000000000791b */ /* 0x020ff40003800000 */
.L_x_144:
[----:B------:R-:W-:Y:S05]  /*6070*/  BSYNC B1 ;  /* 0x0000000000017941 */ /* 0x000fea0003800000 */
.L_x_143:
[----:B------:R-:W-:Y:S05]  /*6080*/  BRA `(.L_x_145) ;  /* 0xffffffe8008c7947 */ /* 0x000fea000383ffff */
.L_x_114:
[----:B0-----:R0:W1:Y:S02]  /*6090*/  SYNCS.PHASECHK.TRANS64.TRYWAIT P1, [R10+URZ+0x70], R5 ;  /* 0x000070050a0075a7 */ /* 0x001064000802017f */
[----:B-1----:R-:W-:Y:S05]  /*60a0*/  @!P1 NANOSLEEP.SYNCS 0x989680 ;  /* 0x009896800000995d */ /* 0x002fea0003900000 */
[----:B------:R-:W1:Y:S02]  /*60b0*/  @!P1 SYNCS.PHASECHK.TRANS64 P1, [R10+URZ+0x70], R5 ;  /* 0x000070050a0095a7 */ /* 0x000e64000802007f */
[----:B-1----:R-:W-:Y:S05]  /*60c0*/  @!P1 BRA `(.L_x_114) ;  /* 0xfffffffc00f09947 */ /* 0x002fea000383ffff */
[----:B------:R-:W-:Y:S05]  /*60d0*/  BRA `(.L_x_146) ;  /* 0xffffffe800c47947 */ /* 0x000fea000383ffff */
.L_x_123:
[----:B------:R-:W-:Y:S01]  /*60e0*/  BSSY B0, `(.L_x_147) ;  /* 0x0000006000007945 */ /* 0x000fe20003800000 */
[----:B------:R-:W-:-:S07]  /*60f0*/  IMAD.MOV.U32 R15, RZ, RZ, -0x1 ;  /* 0xffffffffff0f7424 */ /* 0x000fce00078e00ff */
[----:B-----5:R-:W-:Y:S05]  /*6100*/  WARPSYNC.COLLECTIVE R15, `(.L_x_148) ;  /* 0x000000000f0c7348 */ /* 0x020fea0003c00000 */
[----:B------:R-:W-:Y:S02]  /*6110*/  ELECT P6, UR62, PT ;  /* 0x00000000003e782f */ /* 0x000fe400038c0000 */
[----:B------:R-:W-:Y:S01]  /*6120*/  MOV R14, UR62 ;  /* 0x0000003e000e7c02 */ /* 0x000fe20008000f00 */
[----:B-----5:R-:W-:Y:S10]  /*6130*/  ENDCOLLECTIVE ;  /* 0x000000000000791b */ /* 0x020ff40003800000 */
.L_x_148:
[----:B------:R-:W-:Y:S05]  /*6140*/  BSYNC B0 ;  /* 0x0000000000007941 */ /* 0x000fea0003800000 */
.L_x_147:
[----:B------:R-:W-:Y:S05]  /*6150*/  BRA `(.L_x_149) ;  /* 0xfffffff4003c7947 */ /* 0x000fea000383ffff */
.L_x_127:
[----:B0-----:R0:W1:Y:S02]  /*6160*/  SYNCS.PHASECHK.TRANS64.TRYWAIT P0, [R9+URZ], R4 ;  /* 0x00000004090075a7 */ /* 0x001064000800017f */
[----:B-1----:R-:W-:Y:S05]  /*6170*/  @!P0 NANOSLEEP.SYNCS 0x989680 ;  /* 0x009896800000895d */ /* 0x002fea0003900000 */
[----:B------:R-:W1:Y:S02]  /*6180*/  @!P0 SYNCS.PHASECHK.TRANS64 P0, [R9+URZ], R4 ;  /* 0x00000004090085a7 */ /* 0x000e64000800007f */
[----:B-1----:R-:W-:Y:S05]  /*6190*/  @!P0 BRA `(.L_x_127) ;  /* 0xfffffffc00f08947 */ /* 0x002fea000383ffff */
[----:B------:R-:W-:Y:S05]  /*61a0*/  BRA `(.L_x_150) ;  /* 0xfffffff4007c7947 */ /* 0x000fea000383ffff */
.L_x_128:
[----:B0-----:R0:W1:Y:S02]  /*61b0*/  SYNCS.PHASECHK.TRANS64.TRYWAIT P0, [R8+URZ], R5 ;  /* 0x00000005080075a7 */ /* 0x001064000800017f */
[----:B-1----:R-:W-:Y:S05]  /*61c0*/  @!P0 NANOSLEEP.SYNCS 0x989680 ;  /* 0x009896800000895d */ /* 0x002fea0003900000 */
[----:B------:R-:W1:Y:S02]  /*61d0*/  @!P0 SYNCS.PHASECHK.TRANS64 P0, [R8+URZ], R5 ;  /* 0x00000005080085a7 */ /* 0x000e64000800007f */
[----:B-1----:R-:W-:Y:S05]  /*61e0*/  @!P0 BRA `(.L_x_128) ;  /* 0xfffffffc00f08947 */ /* 0x002fea000383ffff */
[----:B------:R-:W-:Y:S05]  /*61f0*/  BRA `(.L_x_151) ;  /* 0xfffffff4008c7947 */ /* 0x000fea000383ffff */
.L_x_129:
[----:B0-----:R0:W1:Y:S02]  /*6200*/  SYNCS.PHASECHK.TRANS64.TRYWAIT P0, [R9+URZ], R4 ;  /* 0x00000004090075a7 */ /* 0x001064000800017f */
[----:B-1----:R-:W-:Y:S05]  /*6210*/  @!P0 NANOSLEEP.SYNCS 0x989680 ;  /* 0x009896800000895d */ /* 0x002fea0003900000 */
[----:B------:R-:W1:Y:S02]  /*6220*/  @!P0 SYNCS.PHASECHK.TRANS64 P0, [R9+URZ], R4 ;  /* 0x00000004090085a7 */ /* 0x000e64000800007f */
[----:B-1----:R-:W-:Y:S05]  /*6230*/  @!P0 BRA `(.L_x_129) ;  /* 0xfffffffc00f08947 */ /* 0x002fea000383ffff */
[----:B------:R-:W-:Y:S05]  /*6240*/  BRA `(.L_x_152) ;  /* 0xfffffff4009c7947 */ /* 0x000fea000383ffff */
.L_x_130:
[----:B0-----:R0:W1:Y:S02]  /*6250*/  SYNCS.PHASECHK.TRANS64.TRYWAIT P0, [R8+URZ], R5 ;  /* 0x00000005080075a7 */ /* 0x001064000800017f */
[----:B-1----:R-:W-:Y:S05]  /*6260*/  @!P0 NANOSLEEP.SYNCS 0x989680 ;  /* 0x009896800000895d */ /* 0x002fea0003900000 */
[----:B------:R-:W1:Y:S02]  /*6270*/  @!P0 SYNCS.PHASECHK.TRANS64 P0, [R8+URZ], R5 ;  /* 0x00000005080085a7 */ /* 0x000e64000800007f */
[----:B-1----:R-:W-:Y:S05]  /*6280*/  @!P0 BRA `(.L_x_130) ;  /* 0xfffffffc00f08947 */ /* 0x002fea000383ffff */
[----:B------:R-:W-:Y:S05]  /*6290*/  BRA `(.L_x_153) ;  /* 0xfffffff400ac7947 */ /* 0x000fea000383ffff */
.L_x_131:
[----:B0-----:R0:W1:Y:S02]  /*62a0*/  SYNCS.PHASECHK.TRANS64.TRYWAIT P0, [R9+URZ], R4 ;  /* 0x00000004090075a7 */ /* 0x001064000800017f */
[----:B-1----:R-:W-:Y:S05]  /*62b0*/  @!P0 NANOSLEEP.SYNCS 0x989680 ;  /* 0x009896800000895d */ /* 0x002fea0003900000 */
[----:B------:R-:W1:Y:S02]  /*62c0*/  @!P0 SYNCS.PHASECHK.TRANS64 P0, [R9+URZ], R4 ;  /* 0x00000004090085a7 */ /* 0x000e64000800007f */
[----:B-1----:R-:W-:Y:S05]  /*62d0*/  @!P0 BRA `(.L_x_131) ;  /* 0xfffffffc00f08947 */ /* 0x002fea000383ffff */
[----:B------:R-:W-:Y:S05]  /*62e0*/  BRA `(.L_x_154) ;  /* 0xfffffff400bc7947 */ /* 0x000fea000383ffff */
.L_x_132:
[----:B0-----:R0:W1:Y:S02]  /*62f0*/  SYNCS.PHASECHK.TRANS64.TRYWAIT P0, [R8+URZ], R5 ;  /* 0x00000005080075a7 */ /* 0x001064000800017f */
[----:B-1----:R-:W-:Y:S05]  /*6300*/  @!P0 NANOSLEEP.SYNCS 0x989680 ;  /* 0x009896800000895d */ /* 0x002fea0003900000 */
[----:B------:R-:W1:Y:S02]  /*6310*/  @!P0 SYNCS.PHASECHK.TRANS64 P0, [R8+URZ], R5 ;  /* 0x00000005080085a7 */ /* 0x000e64000800007f */
[----:B-1----:R-:W-:Y:S05]  /*6320*/  @!P0 BRA `(.L_x_132) ;  /* 0xfffffffc00f08947 */ /* 0x002fea000383ffff */
[----:B------:R-:W-:Y:S05]  /*6330*/  BRA `(.L_x_155) ;  /* 0xfffffff400cc7947 */ /* 0x000fea000383ffff */
.L_x_133:
[----:B0-----:R0:W1:Y:S02]  /*6340*/  SYNCS.PHASECHK.TRANS64.TRYWAIT P0, [R9+URZ], R4 ;  /* 0x00000004090075a7 */ /* 0x001064000800017f */
[----:B-1----:R-:W-:Y:S05]  /*6350*/  @!P0 NANOSLEEP.SYNCS 0x989680 ;  /* 0x009896800000895d */ /* 0x002fea0003900000 */
[----:B------:R-:W1:Y:S02]  /*6360*/  @!P0 SYNCS.PHASECHK.TRANS64 P0, [R9+URZ], R4 ;  /* 0x00000004090085a7 */ /* 0x000e64000800007f */
[----:B-1----:R-:W-:Y:S05]  /*6370*/  @!P0 BRA `(.L_x_133) ;  /* 0xfffffffc00f08947 */ /* 0x002fea000383ffff */
[----:B------:R-:W-:Y:S05]  /*6380*/  BRA `(.L_x_156) ;  /* 0xfffffff400dc7947 */ /* 0x000fea000383ffff */
.L_x_134:
[----:B0-----:R0:W1:Y:S02]  /*6390*/  SYNCS.PHASECHK.TRANS64.TRYWAIT P0, [R8+URZ], R5 ;  /* 0x00000005080075a7 */ /* 0x001064000800017f */
[----:B-1----:R-:W-:Y:S05]  /*63a0*/  @!P0 NANOSLEEP.SYNCS 0x989680 ;  /* 0x009896800000895d */ /* 0x002fea0003900000 */
[----:B------:R-:W1:Y:S02]  /*63b0*/  @!P0 SYNCS.PHASECHK.TRANS64 P0, [R8+URZ], R5 ;  /* 0x00000005080085a7 */ /* 0x000e64000800007f */
[----:B-1----:R-:W-:Y:S05]  /*63c0*/  @!P0 BRA `(.L_x_134) ;  /* 0xfffffffc00f08947 */ /* 0x002fea000383ffff */
[----:B------:R-:W-:Y:S05]  /*63d0*/  BRA `(.L_x_157) ;  /* 0xfffffff400ec7947 */ /* 0x000fea000383ffff */
.L_x_135:
[----:B0-----:R0:W1:Y:S02]  /*63e0*/  SYNCS.PHASECHK.TRANS64.TRYWAIT P0, [R9+URZ], R4 ;  /* 0x00000004090075a7 */ /* 0x001064000800017f */
[----:B-1----:R-:W-:Y:S05]  /*63f0*/  @!P0 NANOSLEEP.SYNCS 0x989680 ;  /* 0x009896800000895d */ /* 0x002fea0003900000 */
[----:B------:R-:W1:Y:S02]  /*6400*/  @!P0 SYNCS.PHASECHK.TRANS64 P0, [R9+URZ], R4 ;  /* 0x00000004090085a7 */ /* 0x000e64000800007f */
[----:B-1----:R-:W-:Y:S05]  /*6410*/  @!P0 BRA `(.L_x_135) ;  /* 0xfffffffc00f08947 */ /* 0x002fea000383ffff */
[----:B------:R-:W-:Y:S05]  /*6420*/  BRA `(.L_x_158) ;  /* 0xfffffff400fc7947 */ /* 0x000fea000383ffff */
.L_x_136:
[----:B0-----:R0:W1:Y:S02]  /*6430*/  SYNCS.PHASECHK.TRANS64.TRYWAIT P0, [R8+URZ], R5 ;  /* 0x00000005080075a7 */ /* 0x001064000800017f */
[----:B-1----:R-:W-:Y:S05]  /*6440*/  @!P0 NANOSLEEP.SYNCS 0x989680 ;  /* 0x009896800000895d */ /* 0x002fea0003900000 */
[----:B------:R-:W1:Y:S02]  /*6450*/  @!P0 SYNCS.PHASECHK.TRANS64 P0, [R8+URZ], R5 ;  /* 0x00000005080085a7 */ /* 0x000e64000800007f */
[----:B-1----:R-:W-:Y:S05]  /*6460*/  @!P0 BRA `(.L_x_136) ;  /* 0xfffffffc00f08947 */ /* 0x002fea000383ffff */
[----:B------:R-:W-:Y:S05]  /*6470*/  BRA `(.L_x_159) ;  /* 0xfffffff8000c7947 */ /* 0x000fea000383ffff */
.L_x_137:
[----:B0-----:R0:W1:Y:S02]  /*6480*/  SYNCS.PHASECHK.TRANS64.TRYWAIT P0, [R9+URZ], R4 ;  /* 0x00000004090075a7 */ /* 0x001064000800017f */
[----:B-1----:R-:W-:Y:S05]  /*6490*/  @!P0 NANOSLEEP.SYNCS 0x989680 ;  /* 0x009896800000895d */ /* 0x002fea0003900000 */
[----:B------:R-:W1:Y:S02]  /*64a0*/  @!P0 SYNCS.PHASECHK.TRANS64 P0, [R9+URZ], R4 ;  /* 0x00000004090085a7 */ /* 0x000e64000800007f */
[----:B-1----:R-:W-:Y:S05]  /*64b0*/  @!P0 BRA `(.L_x_137) ;  /* 0xfffffffc00f08947 */ /* 0x002fea000383ffff */
[----:B------:R-:W-:Y:S05]  /*64c0*/  BRA `(.L_x_160) ;  /* 0xfffffff8001c7947 */ /* 0x000fea000383ffff */
.L_x_138:
[----:B0-----:R0:W1:Y:S02]  /*64d0*/  SYNCS.PHASECHK.TRANS64.TRYWAIT P0, [R8+URZ], R5 ;  /* 0x00000005080075a7 */ /* 0x001064000800017f */
[----:B-1----:R-:W-:Y:S05]  /*64e0*/  @!P0 NANOSLEEP.SYNCS 0x989680 ;  /* 0x009896800000895d */ /* 0x002fea0003900000 */
[----:B------:R-:W1:Y:S02]  /*64f0*/  @!P0 SYNCS.PHASECHK.TRANS64 P0, [R8+URZ], R5 ;  /* 0x00000005080085a7 */ /* 0x000e64000800007f */
[----:B-1----:R-:W-:Y:S05]  /*6500*/  @!P0 BRA `(.L_x_138) ;  /* 0xfffffffc00f08947 */ /* 0x002fea000383ffff */
[----:B------:R-:W-:Y:S05]  /*6510*/  BRA `(.L_x_161) ;  /* 0xfffffff8002c7947 */ /* 0x000fea000383ffff */
.L_x_139:
[----:B-1----:R1:W2:Y:S02]  /*6520*/  SYNCS.PHASECHK.TRANS64.TRYWAIT P0, [R11+URZ], R6 ;  /* 0x000000060b0075a7 */ /* 0x0022a4000800017f */
[----:B--2---:R-:W-:Y:S05]  /*6530*/  @!P0 NANOSLEEP.SYNCS 0x989680 ;  /* 0x009896800000895d */ /* 0x004fea0003900000 */
[----:B------:R-:W2:Y:S02]  /*6540*/  @!P0 SYNCS.PHASECHK.TRANS64 P0, [R11+URZ], R6 ;  /* 0x000000060b0085a7 */ /* 0x000ea4000800007f */
[----:B--2---:R-:W-:Y:S05]  /*6550*/  @!P0 BRA `(.L_x_139) ;  /* 0xfffffffc00f08947 */ /* 0x004fea000383ffff */
[----:B------:R-:W-:Y:S05]  /*6560*/  BRA `(.L_x_162) ;  /* 0xfffffff800347947 */ /* 0x000fea000383ffff */
.L_x_163:
[----:B------:R-:W-:-:S00]  /*6570*/  BRA `(.L_x_163) ;  /* 0xfffffffc00fc7947 */ /* 0x000fc0000383ffff */
[----:B------:R-:W-:-:S00]  /*6580*/  NOP ;  /* 0x0000000000007918 */ /* 0x000fc00000000000 */
[----:B------:R-:W-:-:S00]  /*6590*/  NOP ;  /* 0x0000000000007918 */ /* 0x000fc00000000000 */
[----:B------:R-:W-:-:S00]  /*65a0*/  NOP ;  /* 0x0000000000007918 */ /* 0x000fc00000000000 */
[----:B------:R-:W-:-:S00]  /*65b0*/  NOP ;  /* 0x0000000000007918 */ /* 0x000fc00000000000 */
[----:B------:R-:W-:-:S00]  /*65c0*/  NOP ;  /* 0x0000000000007918 */ /* 0x000fc00000000000 */
[----:B------:R-:W-:-:S00]  /*65d0*/  NOP ;  /* 0x0000000000007918 */ /* 0x000fc00000000000 */
[----:B------:R-:W-:-:S00]  /*65e0*/  NOP ;  /* 0x0000000000007918 */ /* 0x000fc00000000000 */
[----:B------:R-:W-:-:S00]  /*65f0*/  NOP ;  /* 0x0000000000007918 */ /* 0x000fc00000000000 */
.L_x_164:


//--------------------- .nv.global.init           --------------------------
	.section	.nv.global.init,"aw",@progbits
.nv.global.init:
	.type		$str$22,@object
	.size		$str$22,($str$23 - $str$22)
$str$22:
        /*0000*/ 	.byte	0x6b, 0x5f, 0x74, 0x69, 0x6c, 0x65, 0x5f, 0x63, 0x6f, 0x75, 0x6e, 0x74, 0x20, 0x3e, 0x3d, 0x20
        /*0010*/ 	.byte	0x31, 0x00
	.type		$str$23,@object
	.size		$str$23,(__unnamed_1 - $str$23)
$str$23:
        /*0012*/ 	.byte	0x2f, 0x74, 0x6d, 0x70, 0x2f, 0x63, 0x75, 0x74, 0x6c, 0x61, 0x73, 0x73, 0x5f, 0x73, 0x77, 0x65
        /*0022*/ 	.byte	0x65, 0x70, 0x5f, 0x73, 0x72, 0x63, 0x2f, 0x69, 0x6e, 0x63, 0x6c, 0x75, 0x64, 0x65, 0x2f, 0x63
        /*0032*/ 	.byte	0x75, 0x74, 0x6c, 0x61, 0x73, 0x73, 0x2f, 0x67, 0x65, 0x6d, 0x6d, 0x2f, 0x63, 0x6f, 0x6c, 0x6c
        /*0042*/ 	.byte	0x65, 0x63, 0x74, 0x69, 0x76, 0x65, 0x2f, 0x73, 0x6d, 0x39, 0x30, 0x5f, 0x6d, 0x6d, 0x61, 0x5f
        /*0052*/ 	.byte	0x74, 0x6d, 0x61, 0x5f, 0x67, 0x6d, 0x6d, 0x61, 0x5f, 0x73, 0x73, 0x5f, 0x77, 0x61, 0x72, 0x70
        /*0062*/ 	.byte	0x73, 0x70, 0x65, 0x63, 0x69, 0x61, 0x6c, 0x69, 0x7a, 0x65, 0x64, 0x2e, 0x68, 0x70, 0x70, 0x00
	.type		__unnamed_1,@object
	.size		__unnamed_1,(.L_0 - __unnamed_1)
__unnamed_1:
        /*0072*/ 	.byte	0x76, 0x6f, 0x69, 0x64, 0x20, 0x63, 0x75, 0x74, 0x6c, 0x61, 0x73, 0x73, 0x3a, 0x3a, 0x67, 0x65
        /* <DEDUP_REMOVED lines=173> */
        /*0b52*/ 	.byte	0x5d, 0x00
.L_0:


//--------------------- .nv.shared._ZN7cutlass13device_kernelINS_4gemm6kernel13GemmUniversalIN4cute5tupleIJiiiiEEENS1_10collective13CollectiveMmaINS1_34MainloopSm90TmaGmmaWarpSpecializedILi14ENS5_IJNS4_1CILi2EEESB_NSA_ILi1EEEEEENS1_32KernelTmaWarpSpecializedPingpongEEENS5_IJNSA_ILi64EEESG_NSA_ILi128EEEEEEaNS5_IJlSC_lEEEaSJ_NS4_8TiledMMAINS4_8MMA_AtomIJNS4_4SM904GMMA26MMA_64x64x32_S32S8S8_SS_TNEEEENS4_6LayoutINS5_IJSC_SC_SC_EEENS5_IJNSA_ILi0EEESS_SS_EEEEENS5_IJNS4_10UnderscoreESV_SV_EEEEENS4_23SM90_TMA_LOAD_MULTICASTENS4_14ComposedLayoutINS4_7SwizzleILi3ELi4ELi3EEENS4_18smem_ptr_flag_bitsILi8EEENSQ_INS5_IJNSA_ILi8EEESH_EEENS5_IJSH_SC_EEEEEEEvNS4_8identityESY_S18_vS19_EENS_8epilogue10collective6detail29Sm90TmaWarpSpecializedAdapterINS1C_15DefaultEpilogueIaSJ_SJ_NS1B_6thread17LinearCombinationIaLi1EiiLNS1G_9ScaleType4KindE0ELNS_15FloatRoundStyleE2EaEENS1_15EpilogueDefaultEEEEEvvEEEEvNT_6ParamsE --------------------------
	.section	.nv.shared._ZN7cutlass13device_kernelINS_4gemm6kernel13GemmUniversalIN4cute5tupleIJiiiiEEENS1_10collective13CollectiveMmaINS1_34MainloopSm90TmaGmmaWarpSpecializedILi14ENS5_IJNS4_1CILi2EEESB_NSA_ILi1EEEEEENS1_32KernelTmaWarpSpecializedPingpongEEENS5_IJNSA_ILi64EEESG_NSA_ILi128EEEEEEaNS5_IJlSC_lEEEaSJ_NS4_8TiledMMAINS4_8MMA_AtomIJNS4_4SM904GMMA26MMA_64x64x32_S32S8S8_SS_TNEEEENS4_6LayoutINS5_IJSC_SC_SC_EEENS5_IJNSA_ILi0EEESS_SS_EEEEENS5_IJNS4_10UnderscoreESV_SV_EEEEENS4_23SM90_TMA_LOAD_MULTICASTENS4_14ComposedLayoutINS4_7SwizzleILi3ELi4ELi3EEENS4_18smem_ptr_flag_bitsILi8EEENSQ_INS5_IJNSA_ILi8EEESH_EEENS5_IJSH_SC_EEEEEEEvNS4_8identityESY_S18_vS19_EENS_8epilogue10collective6detail29Sm90TmaWarpSpecializedAdapterINS1C_15DefaultEpilogueIaSJ_SJ_NS1B_6thread17LinearCombinationIaLi1EiiLNS1G_9ScaleType4KindE0ELNS_15FloatRoundStyleE2EaEENS1_15EpilogueDefaultEEEEEvvEEEEvNT_6ParamsE,"aw",@nobits
	.sectionflags	@""
	.align	16
	.zero		1024


//--------------------- .nv.shared.reserved.0     --------------------------
	.section	.nv.shared.reserved.0,"aw",@nobits
	.weak		__nv_reservedSMEM_offset_0_alias
	.size		__nv_reservedSMEM_offset_0_alias, 0, 0
	.other		__nv_reservedSMEM_offset_0_alias,@"STO_CUDA_RESERVED_SHARED STV_DEFAULT"
__nv_reservedSMEM_offset_0_alias:
	.zero		0


//--------------------- .nv.global                --------------------------
	.section	.nv.global,"aw",@nobits
.nv.global:
	.type		_ZN39_INTERNAL_c0d778b2_4_k_cu_852009cd_50394cute1_E,@object
	.size		_ZN39_INTERNAL_c0d778b2_4_k_cu_852009cd_50394cute1_E,(_ZN39_INTERNAL_c0d778b2_4_k_cu_852009cd_50394cuda3std3__45__cpo6cbeginE - _ZN39_INTERNAL_c0d778b2_4_k_cu_852009cd_50394cute1_E)
_ZN39_INTERNAL_c0d778b2_4_k_cu_852009cd_50394cute1_E:
	.zero		1
	.type		_ZN39_INTERNAL_c0d778b2_4_k_cu_852009cd_50394cuda3std3__45__cpo6cbeginE,@object
	.size		_ZN39_INTERNAL_c0d778b2_4_k_cu_852009cd_50394cuda3std3__45__cpo6cbeginE,(_ZN39_INTERNAL_c0d778b2_4_k_cu_852009cd_50394cuda3std3__48in_placeE - _ZN39_INTERNAL_c0d778b2_4_k_cu_852009cd_50394cuda3std3__45__cpo6cbeginE)
_ZN39_INTERNAL_c0d778b2_4_k_cu_852009cd_50394cuda3std3__45__cpo6cbeginE:
	.zero		1
	.type		_ZN39_INTERNAL_c0d778b2_4_k_cu_852009cd_50394cuda3std3__48in_placeE,@object
	.size		_ZN39_INTERNAL_c0d778b2_4_k_cu_852009cd_50394cuda3std3__48in_placeE,(_ZN39_INTERNAL_c0d778b2_4_k_cu_852009cd_50394cuda3std6ranges3__45__cpo9iter_moveE - _ZN39_INTERNAL_c0d778b2_4_k_cu_852009cd_50394cuda3std3__48in_placeE)
_ZN39_INTERNAL_c0d778b2_4_k_cu_852009cd_50394cuda3std3__48in_placeE:
	.zero		1
	.type		_ZN39_INTERNAL_c0d778b2_4_k_cu_852009cd_50394cuda3std6ranges3__45__cpo9iter_moveE,@object
	.size		_ZN39_INTERNAL_c0d778b2_4_k_cu_852009cd_50394cuda3std6ranges3__45__cpo9iter_moveE,(_ZN39_INTERNAL_c0d778b2_4_k_cu_852009cd_50394cuda3std3__45__cpo5beginE - _ZN39_INTERNAL_c0d778b2_4_k_cu_852009cd_50394cuda3std6ranges3__45__cpo9iter_moveE)
_ZN39_INTERNAL_c0d778b2_4_k_cu_852009cd_50394cuda3std6ranges3__45__cpo9iter_moveE:
	.zero		1
	.type		_ZN39_INTERNAL_c0d778b2_4_k_cu_852009cd_50394cuda3std3__45__cpo5beginE,@object
	.size		_ZN39_INTERNAL_c0d778b2_4_k_cu_852009cd_50394cuda3std3__45__cpo5beginE,(_ZN39_INTERNAL_c0d778b2_4_k_cu_852009cd_50394cuda3std3__441_GLOBAL__N__c0d778b2_4_k_cu_852009cd_50396ignoreE - _ZN39_INTERNAL_c0d778b2_4_k_cu_852009cd_50394cuda3std3__45__cpo5beginE)
_ZN39_INTERNAL_c0d778b2_4_k_cu_852009cd_50394cuda3std3__45__cpo5beginE:
	.zero		1
	.type		_ZN39_INTERNAL_c0d778b2_4_k_cu_852009cd_50394cuda3std3__441_GLOBAL__N__c0d778b2_4_k_cu_852009cd_50396ignoreE,@object
	.size		_ZN39_INTERNAL_c0d778b2_4_k_cu_852009cd_50394cuda3std3__441_GLOBAL__N__c0d778b2_4_k_cu_852009cd_50396ignoreE,(_ZN39_INTERNAL_c0d778b2_4_k_cu_852009cd_50394cute7productE - _ZN39_INTERNAL_c0d778b2_4_k_cu_852009cd_50394cuda3std3__441_GLOBAL__N__c0d778b2_4_k_cu_852009cd_50396ignoreE)
_ZN39_INTERNAL_c0d778b2_4_k_cu_852009cd_50394cuda3std3__441_GLOBAL__N__c0d778b2_4_k_cu_852009cd_50396ignoreE:
	.zero		1
	.type		_ZN39_INTERNAL_c0d778b2_4_k_cu_852009cd_50394cute7productE,@object
	.size		_ZN39_INTERNAL_c0d778b2_4_k_cu_852009cd_50394cute7productE,(_ZN39_INTERNAL_c0d778b2_4_k_cu_852009cd_50394cuda3std3__45__cpo3endE - _ZN39_INTERNAL_c0d778b2_4_k_cu_852009cd_50394cute7productE)
_ZN39_INTERNAL_c0d778b2_4_k_cu_852009cd_50394cute7productE:
	.zero		1
	.type		_ZN39_INTERNAL_c0d778b2_4_k_cu_852009cd_50394cuda3std3__45__cpo3endE,@object
	.size		_ZN39_INTERNAL_c0d778b2_4_k_cu_852009cd_50394cuda3std3__45__cpo3endE,(_ZN39_INTERNAL_c0d778b2_4_k_cu_852009cd_50394cuda3std3__419piecewise_constructE - _ZN39_INTERNAL_c0d778b2_4_k_cu_852009cd_50394cuda3std3__45__cpo3endE)
_ZN39_INTERNAL_c0d778b2_4_k_cu_852009cd_50394cuda3std3__45__cpo3endE:
	.zero		1
	.type		_ZN39_INTERNAL_c0d778b2_4_k_cu_852009cd_50394cuda3std3__419piecewise_constructE,@object
	.size		_ZN39_INTERNAL_c0d778b2_4_k_cu_852009cd_50394cuda3std3__419piecewise_constructE,(_ZN39_INTERNAL_c0d778b2_4_k_cu_852009cd_50394cuda3std3__45__cpo4cendE - _ZN39_INTERNAL_c0d778b2_4_k_cu_852009cd_50394cuda3std3__419piecewise_constructE)
_ZN39_INTERNAL_c0d778b2_4_k_cu_852009cd_50394cuda3std3__419piecewise_constructE:
	.zero		1
	.type		_ZN39_INTERNAL_c0d778b2_4_k_cu_852009cd_50394cuda3std3__45__cpo4cendE,@object
	.size		_ZN39_INTERNAL_c0d778b2_4_k_cu_852009cd_50394cuda3std3__45__cpo4cendE,(_ZN39_INTERNAL_c0d778b2_4_k_cu_852009cd_50394cuda3std6ranges3__45__cpo4swapE - _ZN39_INTERNAL_c0d778b2_4_k_cu_852009cd_50394cuda3std3__45__cpo4cendE)
_ZN39_INTERNAL_c0d778b2_4_k_cu_852009cd_50394cuda3std3__45__cpo4cendE:
	.zero		1
	.type		_ZN39_INTERNAL_c0d778b2_4_k_cu_852009cd_50394cuda3std6ranges3__45__cpo4swapE,@object
	.size		_ZN39_INTERNAL_c0d778b2_4_k_cu_852009cd_50394cuda3std6ranges3__45__cpo4swapE,(.L_8 - _ZN39_INTERNAL_c0d778b2_4_k_cu_852009cd_50394cuda3std6ranges3__45__cpo4swapE)
_ZN39_INTERNAL_c0d778b2_4_k_cu_852009cd_50394cuda3std6ranges3__45__cpo4swapE:
	.zero		1
.L_8:


//--------------------- .nv.constant0._ZN7cutlass13device_kernelINS_4gemm6kernel13GemmUniversalIN4cute5tupleIJiiiiEEENS1_10collective13CollectiveMmaINS1_34MainloopSm90TmaGmmaWarpSpecializedILi14ENS5_IJNS4_1CILi2EEESB_NSA_ILi1EEEEEENS1_32KernelTmaWarpSpecializedPingpongEEENS5_IJNSA_ILi64EEESG_NSA_ILi128EEEEEEaNS5_IJlSC_lEEEaSJ_NS4_8TiledMMAINS4_8MMA_AtomIJNS4_4SM904GMMA26MMA_64x64x32_S32S8S8_SS_TNEEEENS4_6LayoutINS5_IJSC_SC_SC_EEENS5_IJNSA_ILi0EEESS_SS_EEEEENS5_IJNS4_10UnderscoreESV_SV_EEEEENS4_23SM90_TMA_LOAD_MULTICASTENS4_14ComposedLayoutINS4_7SwizzleILi3ELi4ELi3EEENS4_18smem_ptr_flag_bitsILi8EEENSQ_INS5_IJNSA_ILi8EEESH_EEENS5_IJSH_SC_EEEEEEEvNS4_8identityESY_S18_vS19_EENS_8epilogue10collective6detail29Sm90TmaWarpSpecializedAdapterINS1C_15DefaultEpilogueIaSJ_SJ_NS1B_6thread17LinearCombinationIaLi1EiiLNS1G_9ScaleType4KindE0ELNS_15FloatRoundStyleE2EaEENS1_15EpilogueDefaultEEEEEvvEEEEvNT_6ParamsE --------------------------
	.section	.nv.constant0._ZN7cutlass13device_kernelINS_4gemm6kernel13GemmUniversalIN4cute5tupleIJiiiiEEENS1_10collective13CollectiveMmaINS1_34MainloopSm90TmaGmmaWarpSpecializedILi14ENS5_IJNS4_1CILi2EEESB_NSA_ILi1EEEEEENS1_32KernelTmaWarpSpecializedPingpongEEENS5_IJNSA_ILi64EEESG_NSA_ILi128EEEEEEaNS5_IJlSC_lEEEaSJ_NS4_8TiledMMAINS4_8MMA_AtomIJNS4_4SM904GMMA26MMA_64x64x32_S32S8S8_SS_TNEEEENS4_6LayoutINS5_IJSC_SC_SC_EEENS5_IJNSA_ILi0EEESS_SS_EEEEENS5_IJNS4_10UnderscoreESV_SV_EEEEENS4_23SM90_TMA_LOAD_MULTICASTENS4_14ComposedLayoutINS4_7SwizzleILi3ELi4ELi3EEENS4_18smem_ptr_flag_bitsILi8EEENSQ_INS5_IJNSA_ILi8EEESH_EEENS5_IJSH_SC_EEEEEEEvNS4_8identityESY_S18_vS19_EENS_8epilogue10collective6detail29Sm90TmaWarpSpecializedAdapterINS1C_15DefaultEpilogueIaSJ_SJ_NS1B_6thread17LinearCombinationIaLi1EiiLNS1G_9ScaleType4KindE0ELNS_15FloatRoundStyleE2EaEENS1_15EpilogueDefaultEEEEEvvEEEEvNT_6ParamsE,"a",@progbits
	.sectionflags	@""
	.align	4
.nv.constant0._ZN7cutlass13device_kernelINS_4gemm6kernel13GemmUniversalIN4cute5tupleIJiiiiEEENS1_10collective13CollectiveMmaINS1_34MainloopSm90TmaGmmaWarpSpecializedILi14ENS5_IJNS4_1CILi2EEESB_NSA_ILi1EEEEEENS1_32KernelTmaWarpSpecializedPingpongEEENS5_IJNSA_ILi64EEESG_NSA_ILi128EEEEEEaNS5_IJlSC_lEEEaSJ_NS4_8TiledMMAINS4_8MMA_AtomIJNS4_4SM904GMMA26MMA_64x64x32_S32S8S8_SS_TNEEEENS4_6LayoutINS5_IJSC_SC_SC_EEENS5_IJNSA_ILi0EEESS_SS_EEEEENS5_IJNS4_10UnderscoreESV_SV_EEEEENS4_23SM90_TMA_LOAD_MULTICASTENS4_14ComposedLayoutINS4_7SwizzleILi3ELi4ELi3EEENS4_18smem_ptr_flag_bitsILi8EEENSQ_INS5_IJNSA_ILi8EEESH_EEENS5_IJSH_SC_EEEEEEEvNS4_8identityESY_S18_vS19_EENS_8epilogue10collective6detail29Sm90TmaWarpSpecializedAdapterINS1C_15DefaultEpilogueIaSJ_SJ_NS1B_6thread17LinearCombinationIaLi1EiiLNS1G_9ScaleType4KindE0ELNS_15FloatRoundStyleE2EaEENS1_15EpilogueDefaultEEEEEvvEEEEvNT_6ParamsE:
	.zero		1664


//--------------------- SYMBOLS --------------------------

	.type		.nv.reservedSmem.offset0,@object
	.size		.nv.reservedSmem.offset0,0x4
	.type		__assertfail,@function
